	.target	sm_90a

	.elftype	@"ET_EXEC"


//--------------------- .note.nv.tkinfo           --------------------------
	.section	.note.nv.tkinfo,"",@"SHT_NOTE"
	.sectionflags	@"SHF_NOTE_NV_TKINFO"
	.tkinfo
        /*0018*/ 	.word	0x00000002
        /*0030*/ 	.string	""
        /*0030*/ 	.string	"ptxas"
        /*0030*/ 	.string	"Cuda compilation tools, release 13.0, V13.0.88"
        /*0030*/ 	.string	"Build cuda_13.0.r13.0/compiler.36424714_0"
        /*0030*/ 	.string	"-arch sm_90a -m 64 "



//--------------------- .note.nv.cuinfo           --------------------------
	.section	.note.nv.cuinfo,"",@"SHT_NOTE"
	.sectionflags	@"SHF_NOTE_NV_CUINFO"
        /*0018*/ 	.short	0x0002
        /*001a*/ 	.short	0x005a
        /*001c*/ 	.short	0x0082
	.zero		2


//--------------------- .nv.info                  --------------------------
	.section	.nv.info,"",@"SHT_CUDA_INFO"
	.align	4


	//----- nvinfo : EIATTR_REGCOUNT
	.align		4
        /*0000*/ 	.byte	0x04, 0x2f
        /*0002*/ 	.short	(.L_12 - .L_11)
	.align		4
.L_11:
        /*0004*/ 	.word	index@(_ZN7cutlass13device_kernelINS_4gemm6kernel13GemmUniversalIN4cute5tupleIJiiiiEEENS1_10collective13CollectiveMmaINS1_37MainloopSm90TmaGmmaWarpSpecializedFP8ILi5ENS5_IJNS4_1CILi1EEENSA_ILi8EEESB_EEENS1_35KernelTmaWarpSpecializedCooperativeEEENS5_IJNSA_ILi256EEENSA_ILi64EEENSA_ILi128EEEEEENS_12float_e5m2_tENS5_IJlSB_lEEESK_SL_NS4_8TiledMMAINS4_8MMA_AtomIJNS4_4SM904GMMA30MMA_64x64x32_F32E5M2E5M2_SS_TNILNSP_7ScaleInE1ELSR_1EEEEEENS4_6LayoutINS5_IJNSA_ILi2EEESB_SB_EEENS5_IJSB_NSA_ILi0EEESX_EEEEENS5_IJNS4_10UnderscoreES10_S10_EEEEENS4_23SM90_TMA_LOAD_MULTICASTENS4_14ComposedLayoutINS4_7SwizzleILi3ELi4ELi3EEENS4_18smem_ptr_flag_bitsILi8EEENSU_INS5_IJSC_SI_EEENS5_IJSI_SB_EEEEEEEvNS4_8identityENS4_13SM90_TMA_LOADES1C_vS1D_EENS_8epilogue10collective6detail29Sm90TmaWarpSpecializedAdapterINS1H_15DefaultEpilogueISK_SL_SL_NS1G_6thread17LinearCombinationISK_Li1EffLNS1L_9ScaleType4KindE0ELNS_15FloatRoundStyleE2ESK_EENS1_15EpilogueDefaultEEEEEvvEEEEvNT_6ParamsE)
        /*0008*/ 	.word	0x000000a8


	//----- nvinfo : EIATTR_FRAME_SIZE
	.align		4
.L_12:
        /*000c*/ 	.byte	0x04, 0x11
        /*000e*/ 	.short	(.L_14 - .L_13)
	.align		4
.L_13:
        /*0010*/ 	.word	index@(_ZN7cutlass13device_kernelINS_4gemm6kernel13GemmUniversalIN4cute5tupleIJiiiiEEENS1_10collective13CollectiveMmaINS1_37MainloopSm90TmaGmmaWarpSpecializedFP8ILi5ENS5_IJNS4_1CILi1EEENSA_ILi8EEESB_EEENS1_35KernelTmaWarpSpecializedCooperativeEEENS5_IJNSA_ILi256EEENSA_ILi64EEENSA_ILi128EEEEEENS_12float_e5m2_tENS5_IJlSB_lEEESK_SL_NS4_8TiledMMAINS4_8MMA_AtomIJNS4_4SM904GMMA30MMA_64x64x32_F32E5M2E5M2_SS_TNILNSP_7ScaleInE1ELSR_1EEEEEENS4_6LayoutINS5_IJNSA_ILi2EEESB_SB_EEENS5_IJSB_NSA_ILi0EEESX_EEEEENS5_IJNS4_10UnderscoreES10_S10_EEEEENS4_23SM90_TMA_LOAD_MULTICASTENS4_14ComposedLayoutINS4_7SwizzleILi3ELi4ELi3EEENS4_18smem_ptr_flag_bitsILi8EEENSU_INS5_IJSC_SI_EEENS5_IJSI_SB_EEEEEEEvNS4_8identityENS4_13SM90_TMA_LOADES1C_vS1D_EENS_8epilogue10collective6detail29Sm90TmaWarpSpecializedAdapterINS1H_15DefaultEpilogueISK_SL_SL_NS1G_6thread17LinearCombinationISK_Li1EffLNS1L_9ScaleType4KindE0ELNS_15FloatRoundStyleE2ESK_EENS1_15EpilogueDefaultEEEEEvvEEEEvNT_6ParamsE)
        /*0014*/ 	.word	0x00000000


	//----- nvinfo : EIATTR_MIN_STACK_SIZE
	.align		4
.L_14:
        /*0018*/ 	.byte	0x04, 0x12
        /*001a*/ 	.short	(.L_16 - .L_15)
	.align		4
.L_15:
        /*001c*/ 	.word	index@(_ZN7cutlass13device_kernelINS_4gemm6kernel13GemmUniversalIN4cute5tupleIJiiiiEEENS1_10collective13CollectiveMmaINS1_37MainloopSm90TmaGmmaWarpSpecializedFP8ILi5ENS5_IJNS4_1CILi1EEENSA_ILi8EEESB_EEENS1_35KernelTmaWarpSpecializedCooperativeEEENS5_IJNSA_ILi256EEENSA_ILi64EEENSA_ILi128EEEEEENS_12float_e5m2_tENS5_IJlSB_lEEESK_SL_NS4_8TiledMMAINS4_8MMA_AtomIJNS4_4SM904GMMA30MMA_64x64x32_F32E5M2E5M2_SS_TNILNSP_7ScaleInE1ELSR_1EEEEEENS4_6LayoutINS5_IJNSA_ILi2EEESB_SB_EEENS5_IJSB_NSA_ILi0EEESX_EEEEENS5_IJNS4_10UnderscoreES10_S10_EEEEENS4_23SM90_TMA_LOAD_MULTICASTENS4_14ComposedLayoutINS4_7SwizzleILi3ELi4ELi3EEENS4_18smem_ptr_flag_bitsILi8EEENSU_INS5_IJSC_SI_EEENS5_IJSI_SB_EEEEEEEvNS4_8identityENS4_13SM90_TMA_LOADES1C_vS1D_EENS_8epilogue10collective6detail29Sm90TmaWarpSpecializedAdapterINS1H_15DefaultEpilogueISK_SL_SL_NS1G_6thread17LinearCombinationISK_Li1EffLNS1L_9ScaleType4KindE0ELNS_15FloatRoundStyleE2ESK_EENS1_15EpilogueDefaultEEEEEvvEEEEvNT_6ParamsE)
        /*0020*/ 	.word	0x00000000
.L_16:


//--------------------- .nv.compat                --------------------------
	.section	.nv.compat,"",@"SHT_CUDA_COMPAT_INFO"
	.align	4
        /*0000*/ 	.byte	0x02, 0x09, 0x01, 0x00, 0x02, 0x02, 0x04, 0x00, 0x02, 0x05, 0x05, 0x00, 0x03, 0x07, 0x01, 0x01
        /*0010*/ 	.byte	0x02, 0x03, 0x01, 0x00, 0x02, 0x06, 0x01, 0x00, 0x04, 0x0b, 0x08, 0x00, 0x00, 0x00, 0x00, 0x00
        /*0020*/ 	.byte	0x00, 0x00, 0x00, 0x00


//--------------------- .nv.info._ZN7cutlass13device_kernelINS_4gemm6kernel13GemmUniversalIN4cute5tupleIJiiiiEEENS1_10collective13CollectiveMmaINS1_37MainloopSm90TmaGmmaWarpSpecializedFP8ILi5ENS5_IJNS4_1CILi1EEENSA_ILi8EEESB_EEENS1_35KernelTmaWarpSpecializedCooperativeEEENS5_IJNSA_ILi256EEENSA_ILi64EEENSA_ILi128EEEEEENS_12float_e5m2_tENS5_IJlSB_lEEESK_SL_NS4_8TiledMMAINS4_8MMA_AtomIJNS4_4SM904GMMA30MMA_64x64x32_F32E5M2E5M2_SS_TNILNSP_7ScaleInE1ELSR_1EEEEEENS4_6LayoutINS5_IJNSA_ILi2EEESB_SB_EEENS5_IJSB_NSA_ILi0EEESX_EEEEENS5_IJNS4_10UnderscoreES10_S10_EEEEENS4_23SM90_TMA_LOAD_MULTICASTENS4_14ComposedLayoutINS4_7SwizzleILi3ELi4ELi3EEENS4_18smem_ptr_flag_bitsILi8EEENSU_INS5_IJSC_SI_EEENS5_IJSI_SB_EEEEEEEvNS4_8identityENS4_13SM90_TMA_LOADES1C_vS1D_EENS_8epilogue10collective6detail29Sm90TmaWarpSpecializedAdapterINS1H_15DefaultEpilogueISK_SL_SL_NS1G_6thread17LinearCombinationISK_Li1EffLNS1L_9ScaleType4KindE0ELNS_15FloatRoundStyleE2ESK_EENS1_15EpilogueDefaultEEEEEvvEEEEvNT_6ParamsE --------------------------
	.section	.nv.info._ZN7cutlass13device_kernelINS_4gemm6kernel13GemmUniversalIN4cute5tupleIJiiiiEEENS1_10collective13CollectiveMmaINS1_37MainloopSm90TmaGmmaWarpSpecializedFP8ILi5ENS5_IJNS4_1CILi1EEENSA_ILi8EEESB_EEENS1_35KernelTmaWarpSpecializedCooperativeEEENS5_IJNSA_ILi256EEENSA_ILi64EEENSA_ILi128EEEEEENS_12float_e5m2_tENS5_IJlSB_lEEESK_SL_NS4_8TiledMMAINS4_8MMA_AtomIJNS4_4SM904GMMA30MMA_64x64x32_F32E5M2E5M2_SS_TNILNSP_7ScaleInE1ELSR_1EEEEEENS4_6LayoutINS5_IJNSA_ILi2EEESB_SB_EEENS5_IJSB_NSA_ILi0EEESX_EEEEENS5_IJNS4_10UnderscoreES10_S10_EEEEENS4_23SM90_TMA_LOAD_MULTICASTENS4_14ComposedLayoutINS4_7SwizzleILi3ELi4ELi3EEENS4_18smem_ptr_flag_bitsILi8EEENSU_INS5_IJSC_SI_EEENS5_IJSI_SB_EEEEEEEvNS4_8identityENS4_13SM90_TMA_LOADES1C_vS1D_EENS_8epilogue10collective6detail29Sm90TmaWarpSpecializedAdapterINS1H_15DefaultEpilogueISK_SL_SL_NS1G_6thread17LinearCombinationISK_Li1EffLNS1L_9ScaleType4KindE0ELNS_15FloatRoundStyleE2ESK_EENS1_15EpilogueDefaultEEEEEvvEEEEvNT_6ParamsE,"",@"SHT_CUDA_INFO"
	.sectionflags	@""
	.align	4


	//----- nvinfo : EIATTR_CUDA_API_VERSION
	.align		4
        /*0000*/ 	.byte	0x04, 0x37
        /*0002*/ 	.short	(.L_18 - .L_17)
.L_17:
        /*0004*/ 	.word	0x00000082


	//----- nvinfo : EIATTR_KPARAM_INFO
	.align		4
.L_18:
        /*0008*/ 	.byte	0x04, 0x17
        /*000a*/ 	.short	(.L_20 - .L_19)
.L_19:
        /*000c*/ 	.word	0x00000000
        /*0010*/ 	.short	0x0000
        /*0012*/ 	.short	0x0070
        /*0014*/ 	.byte	0x00, 0xf0, 0x01, 0x10


	//----- nvinfo : EIATTR_SPARSE_MMA_MASK
	.align		4
.L_20:
        /*0018*/ 	.byte	0x03, 0x50
        /*001a*/ 	.short	0x0000


	//----- nvinfo : EIATTR_MAXREG_COUNT
	.align		4
        /*001c*/ 	.byte	0x03, 0x1b
        /*001e*/ 	.short	0x00a8


	//----- nvinfo : EIATTR_NUM_BARRIERS
	.align		4
        /*0020*/ 	.byte	0x02, 0x4c
        /*0022*/ 	.byte	0x01
	.zero		1


	//----- nvinfo : EIATTR_MERCURY_ISA_VERSION
	.align		4
        /*0024*/ 	.byte	0x03, 0x5f
        /*0026*/ 	.short	0x0101


	//----- nvinfo : EIATTR_INT_WARP_WIDE_INSTR_OFFSETS
	.align		4
        /*0028*/ 	.byte	0x04, 0x31
        /*002a*/ 	.short	(.L_22 - .L_21)


	//   ....[0]....
.L_21:
        /*002c*/ 	.word	0x00000460


	//   ....[1]....
        /*0030*/ 	.word	0x00000480


	//   ....[2]....
        /*0034*/ 	.word	0x00000650


	//----- nvinfo : EIATTR_COOP_GROUP_MASK_REGIDS
	.align		4
.L_22:
        /*0038*/ 	.byte	0x04, 0x29
        /*003a*/ 	.short	(.L_24 - .L_23)


	//   ....[0]....
.L_23:
        /*003c*/ 	.word	0xffffffff


	//   ....[1]....
        /*0040*/ 	.word	0xffffffff


	//   ....[2]....
        /*0044*/ 	.word	0xffffffff


	//   ....[3]....
        /*0048*/ 	.word	0xffffffff


	//   ....[4]....
        /*004c*/ 	.word	0xffffffff


	//   ....[5]....
        /*0050*/ 	.word	0xffffffff


	//----- nvinfo : EIATTR_COOP_GROUP_INSTR_OFFSETS
	.align		4
.L_24:
        /*0054*/ 	.byte	0x04, 0x28
        /*0056*/ 	.short	(.L_26 - .L_25)


	//   ....[0]....
.L_25:
        /*0058*/ 	.word	0x00000060


	//   ....[1]....
        /*005c*/ 	.word	0x00000070


	//   ....[2]....
        /*0060*/ 	.word	0x00000130


	//   ....[3]....
        /*0064*/ 	.word	0x000002e0


	//   ....[4]....
        /*0068*/ 	.word	0x00000790


	//   ....[5]....
        /*006c*/ 	.word	0x00001210


	//----- nvinfo : EIATTR_REG_RECONFIG
	.align		4
.L_26:
        /*0070*/ 	.byte	0x01, 0x54
	.zero		2


	//----- nvinfo : EIATTR_MBARRIER_INSTR_OFFSETS
	.align		4
        /*0074*/ 	.byte	0x04, 0x39
        /*0076*/ 	.short	(.L_28 - .L_27)


	//   ....[0]....
.L_27:
        /*0078*/ 	.word	0x00000230
        /*007c*/ 	.word	0x000000ff
        /*0080*/ 	.word	0x00000000
        /*0084*/ 	.short	0x0100
        /*0086*/ 	.byte	0x08
	.zero		1


	//   ....[1]....
        /*0088*/ 	.word	0x00000240
        /*008c*/ 	.word	0x000000ff
        /*0090*/ 	.word	0x00000028
        /*0094*/ 	.short	0x0100
        /*0096*/ 	.byte	0x08
	.zero		1


	//   ....[2]....
        /*0098*/ 	.word	0x00000250
        /*009c*/ 	.word	0x000000ff
        /*00a0*/ 	.word	0x00000008
        /*00a4*/ 	.short	0x0100
        /*00a6*/ 	.byte	0x08
	.zero		1


	//   ....[3]....
        /*00a8*/ 	.word	0x00000260
        /*00ac*/ 	.word	0x000000ff
        /*00b0*/ 	.word	0x00000030
        /*00b4*/ 	.short	0x0100
        /*00b6*/ 	.byte	0x08
	.zero		1


	//   ....[4]....
        /*00b8*/ 	.word	0x00000270
        /*00bc*/ 	.word	0x000000ff
        /*00c0*/ 	.word	0x00000010
        /*00c4*/ 	.short	0x0100
        /*00c6*/ 	.byte	0x08
	.zero		1


	//   ....[5]....
        /*00c8*/ 	.word	0x00000280
        /*00cc*/ 	.word	0x000000ff
        /*00d0*/ 	.word	0x00000038
        /*00d4*/ 	.short	0x0100
        /*00d6*/ 	.byte	0x08
	.zero		1


	//   ....[6]....
        /*00d8*/ 	.word	0x00000290
        /*00dc*/ 	.word	0x000000ff
        /*00e0*/ 	.word	0x00000018
        /*00e4*/ 	.short	0x0100
        /*00e6*/ 	.byte	0x08
	.zero		1


	//   ....[7]....
        /*00e8*/ 	.word	0x000002a0
        /*00ec*/ 	.word	0x000000ff
        /*00f0*/ 	.word	0x00000040
        /*00f4*/ 	.short	0x0100
        /*00f6*/ 	.byte	0x08
	.zero		1


	//   ....[8]....
        /*00f8*/ 	.word	0x000002b0
        /*00fc*/ 	.word	0x000000ff
        /*0100*/ 	.word	0x00000020
        /*0104*/ 	.short	0x0100
        /*0106*/ 	.byte	0x08
	.zero		1


	//   ....[9]....
        /*0108*/ 	.word	0x000002c0
        /*010c*/ 	.word	0x000000ff
        /*0110*/ 	.word	0x00000048
        /*0114*/ 	.short	0x0100
        /*0116*/ 	.byte	0x08
	.zero		1


	//   ....[10]....
        /*0118*/ 	.word	0x000006f0
        /*011c*/ 	.word	0x000000ff
        /*0120*/ 	.word	0x00000060
        /*0124*/ 	.short	0x0100
        /*0126*/ 	.byte	0x06
	.zero		1


	//   ....[11]....
        /*0128*/ 	.word	0x00000740
        /*012c*/ 	.word	0x000000ff
        /*0130*/ 	.word	0x00000068
        /*0134*/ 	.short	0x0100
        /*0136*/ 	.byte	0x06
	.zero		1


	//   ....[12]....
        /*0138*/ 	.word	0x00001730
        /*013c*/ 	.word	0x000000ff
        /*0140*/ 	.word	0x00000000
        /*0144*/ 	.short	0x010a
        /*0146*/ 	.byte	0x06
	.zero		1


	//   ....[13]....
        /*0148*/ 	.word	0x00001770
        /*014c*/ 	.word	0x000000ff
        /*0150*/ 	.word	0x00000000
        /*0154*/ 	.short	0x010a
        /*0156*/ 	.byte	0x06
	.zero		1


	//   ....[14]....
        /*0158*/ 	.word	0x00002250
        /*015c*/ 	.word	0x000000ff
        /*0160*/ 	.word	0x00000000
        /*0164*/ 	.short	0x010a
        /*0166*/ 	.byte	0x0d
	.zero		1


	//   ....[15]....
        /*0168*/ 	.word	0x00002290
        /*016c*/ 	.word	0x000000ff
        /*0170*/ 	.word	0x00000000
        /*0174*/ 	.short	0x010a
        /*0176*/ 	.byte	0x0d
	.zero		1


	//   ....[16]....
        /*0178*/ 	.word	0x00002a80
        /*017c*/ 	.word	0x0000000e
        /*0180*/ 	.word	0x00000000
        /*0184*/ 	.short	0x0101
        /*0186*/ 	.byte	0x3f
	.zero		1


	//   ....[17]....
        /*0188*/ 	.word	0x00003100
        /*018c*/ 	.word	0x0000000b
        /*0190*/ 	.word	0x00000000
        /*0194*/ 	.short	0x0101
        /*0196*/ 	.byte	0x3f
	.zero		1


	//   ....[18]....
        /*0198*/ 	.word	0x00008b80
        /*019c*/ 	.word	0x00000012
        /*01a0*/ 	.word	0x00000028
        /*01a4*/ 	.short	0x010a
        /*01a6*/ 	.byte	0x3f
	.zero		1


	//   ....[19]....
        /*01a8*/ 	.word	0x00008f00
        /*01ac*/ 	.word	0x00000008
        /*01b0*/ 	.word	0x00000068
        /*01b4*/ 	.short	0x0101
        /*01b6*/ 	.byte	0x3f
	.zero		1


	//   ....[20]....
        /*01b8*/ 	.word	0x00009620
        /*01bc*/ 	.word	0x00000006
        /*01c0*/ 	.word	0x00000000
        /*01c4*/ 	.short	0x010a
        /*01c6*/ 	.byte	0x3f
	.zero		1


	//   ....[21]....
        /*01c8*/ 	.word	0x000096a0
        /*01cc*/ 	.word	0x00000007
        /*01d0*/ 	.word	0x00000000
        /*01d4*/ 	.short	0x010a
        /*01d6*/ 	.byte	0x3f
	.zero		1


	//   ....[22]....
        /*01d8*/ 	.word	0x00009730
        /*01dc*/ 	.word	0x0000000a
        /*01e0*/ 	.word	0x00000000
        /*01e4*/ 	.short	0x010a
        /*01e6*/ 	.byte	0x3f
	.zero		1


	//   ....[23]....
        /*01e8*/ 	.word	0x000097c0
        /*01ec*/ 	.word	0x0000000b
        /*01f0*/ 	.word	0x00000000
        /*01f4*/ 	.short	0x010a
        /*01f6*/ 	.byte	0x3f
	.zero		1


	//   ....[24]....
        /*01f8*/ 	.word	0x00009850
        /*01fc*/ 	.word	0x00000003
        /*0200*/ 	.word	0x00000000
        /*0204*/ 	.short	0x010a
        /*0206*/ 	.byte	0x3f
	.zero		1


	//   ....[25]....
        /*0208*/ 	.word	0x000098c0
        /*020c*/ 	.word	0x0000000c
        /*0210*/ 	.word	0x00000000
        /*0214*/ 	.short	0x010a
        /*0216*/ 	.byte	0x3f
	.zero		1


	//   ....[26]....
        /*0218*/ 	.word	0x00009920
        /*021c*/ 	.word	0x0000000e
        /*0220*/ 	.word	0x00000000
        /*0224*/ 	.short	0x010a
        /*0226*/ 	.byte	0x3f
	.zero		1


	//   ....[27]....
        /*0228*/ 	.word	0x000099f0
        /*022c*/ 	.word	0x00000012
        /*0230*/ 	.word	0x00000028
        /*0234*/ 	.short	0x010a
        /*0236*/ 	.byte	0x3f
	.zero		1


	//   ....[28]....
        /*0238*/ 	.word	0x00009ac0
        /*023c*/ 	.word	0x00000006
        /*0240*/ 	.word	0x00000000
        /*0244*/ 	.short	0x010a
        /*0246*/ 	.byte	0x3f
	.zero		1


	//   ....[29]....
        /*0248*/ 	.word	0x00009b10
        /*024c*/ 	.word	0x00000007
        /*0250*/ 	.word	0x00000000
        /*0254*/ 	.short	0x010a
        /*0256*/ 	.byte	0x3f
	.zero		1


	//   ....[30]....
        /*0258*/ 	.word	0x00009b60
        /*025c*/ 	.word	0x0000000a
        /*0260*/ 	.word	0x00000000
        /*0264*/ 	.short	0x010a
        /*0266*/ 	.byte	0x3f
	.zero		1


	//   ....[31]....
        /*0268*/ 	.word	0x00009bb0
        /*026c*/ 	.word	0x0000000b
        /*0270*/ 	.word	0x00000000
        /*0274*/ 	.short	0x010a
        /*0276*/ 	.byte	0x3f
	.zero		1


	//----- nvinfo : EIATTR_NUM_MBARRIERS
	.align		4
.L_28:
        /*0278*/ 	.byte	0x03, 0x38
        /*027a*/ 	.short	0x000c


	//----- nvinfo : EIATTR_EXIT_INSTR_OFFSETS
	.align		4
        /*027c*/ 	.byte	0x04, 0x1c
        /*027e*/ 	.short	(.L_30 - .L_29)


	//   ....[0]....
.L_29:
        /*0280*/ 	.word	0x000008f0


	//   ....[1]....
        /*0284*/ 	.word	0x000010e0


	//   ....[2]....
        /*0288*/ 	.word	0x000082a0


	//   ....[3]....
        /*028c*/ 	.word	0x00008800


	//   ....[4]....
        /*0290*/ 	.word	0x000098a0


	//----- nvinfo : EIATTR_MAX_THREADS
	.align		4
.L_30:
        /*0294*/ 	.byte	0x04, 0x05
        /*0296*/ 	.short	(.L_32 - .L_31)
.L_31:
        /*0298*/ 	.word	0x00000180
        /*029c*/ 	.word	0x00000001
        /*02a0*/ 	.word	0x00000001


	//----- nvinfo : EIATTR_CRS_STACK_SIZE
	.align		4
.L_32:
        /*02a4*/ 	.byte	0x04, 0x1e
        /*02a6*/ 	.short	(.L_34 - .L_33)
.L_33:
        /*02a8*/ 	.word	0x00000000


	//----- nvinfo : EIATTR_CBANK_PARAM_SIZE
	.align		4
.L_34:
        /*02ac*/ 	.byte	0x03, 0x19
        /*02ae*/ 	.short	0x0470


	//----- nvinfo : EIATTR_PARAM_CBANK
	.align		4
        /*02b0*/ 	.byte	0x04, 0x0a
        /*02b2*/ 	.short	(.L_36 - .L_35)
	.align		4
.L_35:
        /*02b4*/ 	.word	index@(.nv.constant0._ZN7cutlass13device_kernelINS_4gemm6kernel13GemmUniversalIN4cute5tupleIJiiiiEEENS1_10collective13CollectiveMmaINS1_37MainloopSm90TmaGmmaWarpSpecializedFP8ILi5ENS5_IJNS4_1CILi1EEENSA_ILi8EEESB_EEENS1_35KernelTmaWarpSpecializedCooperativeEEENS5_IJNSA_ILi256EEENSA_ILi64EEENSA_ILi128EEEEEENS_12float_e5m2_tENS5_IJlSB_lEEESK_SL_NS4_8TiledMMAINS4_8MMA_AtomIJNS4_4SM904GMMA30MMA_64x64x32_F32E5M2E5M2_SS_TNILNSP_7ScaleInE1ELSR_1EEEEEENS4_6LayoutINS5_IJNSA_ILi2EEESB_SB_EEENS5_IJSB_NSA_ILi0EEESX_EEEEENS5_IJNS4_10UnderscoreES10_S10_EEEEENS4_23SM90_TMA_LOAD_MULTICASTENS4_14ComposedLayoutINS4_7SwizzleILi3ELi4ELi3EEENS4_18smem_ptr_flag_bitsILi8EEENSU_INS5_IJSC_SI_EEENS5_IJSI_SB_EEEEEEEvNS4_8identityENS4_13SM90_TMA_LOADES1C_vS1D_EENS_8epilogue10collective6detail29Sm90TmaWarpSpecializedAdapterINS1H_15DefaultEpilogueISK_SL_SL_NS1G_6thread17LinearCombinationISK_Li1EffLNS1L_9ScaleType4KindE0ELNS_15FloatRoundStyleE2ESK_EENS1_15EpilogueDefaultEEEEEvvEEEEvNT_6ParamsE)
        /*02b8*/ 	.short	0x0210
        /*02ba*/ 	.short	0x0470


	//----- nvinfo : EIATTR_SW_WAR
	.align		4
.L_36:
        /*02bc*/ 	.byte	0x04, 0x36
        /*02be*/ 	.short	(.L_38 - .L_37)
.L_37:
        /*02c0*/ 	.word	0x00000008
.L_38:


//--------------------- .nv.callgraph             --------------------------
	.section	.nv.callgraph,"",@"SHT_CUDA_CALLGRAPH"
	.align	4
	.sectionentsize	8
	.align		4
        /*0000*/ 	.word	0x00000000
	.align		4
        /*0004*/ 	.word	0xffffffff
	.align		4
        /*0008*/ 	.word	0x00000000
	.align		4
        /*000c*/ 	.word	0xfffffffe
	.align		4
        /*0010*/ 	.word	0x00000000
	.align		4
        /*0014*/ 	.word	0xfffffffd
	.align		4
        /*0018*/ 	.word	0x00000000
	.align		4
        /*001c*/ 	.word	0xfffffffc


//--------------------- .nv.constant4             --------------------------
	.section	.nv.constant4,"a",@progbits
	.align	8
	.align		8
.nv.constant4:
        /*0000*/ 	.dword	_ZN40_INTERNAL_d2e020f6_4_k_cu_8278ad1e_182114cuda3std3__45__cpo5beginE
	.align		8
        /*0008*/ 	.dword	_ZN40_INTERNAL_d2e020f6_4_k_cu_8278ad1e_182114cuda3std3__45__cpo3endE
	.align		8
        /*0010*/ 	.dword	_ZN40_INTERNAL_d2e020f6_4_k_cu_8278ad1e_182114cuda3std3__45__cpo6cbeginE
	.align		8
        /*0018*/ 	.dword	_ZN40_INTERNAL_d2e020f6_4_k_cu_8278ad1e_182114cuda3std3__45__cpo4cendE
	.align		8
        /*0020*/ 	.dword	_ZN40_INTERNAL_d2e020f6_4_k_cu_8278ad1e_182114cuda3std3__442_GLOBAL__N__d2e020f6_4_k_cu_8278ad1e_182116ignoreE
	.align		8
        /*0028*/ 	.dword	_ZN40_INTERNAL_d2e020f6_4_k_cu_8278ad1e_182114cuda3std3__419piecewise_constructE
	.align		8
        /*0030*/ 	.dword	_ZN40_INTERNAL_d2e020f6_4_k_cu_8278ad1e_182114cuda3std3__48in_placeE
	.align		8
        /*0038*/ 	.dword	_ZN40_INTERNAL_d2e020f6_4_k_cu_8278ad1e_182114cuda3std6ranges3__45__cpo4swapE
	.align		8
        /*0040*/ 	.dword	_ZN40_INTERNAL_d2e020f6_4_k_cu_8278ad1e_182114cuda3std6ranges3__45__cpo9iter_moveE
	.align		8
        /*0048*/ 	.dword	_ZN40_INTERNAL_d2e020f6_4_k_cu_8278ad1e_182114cute7productE
	.align		8
        /*0050*/ 	.dword	_ZN40_INTERNAL_d2e020f6_4_k_cu_8278ad1e_182114cute1_E


//--------------------- .text._ZN7cutlass13device_kernelINS_4gemm6kernel13GemmUniversalIN4cute5tupleIJiiiiEEENS1_10collective13CollectiveMmaINS1_37MainloopSm90TmaGmmaWarpSpecializedFP8ILi5ENS5_IJNS4_1CILi1EEENSA_ILi8EEESB_EEENS1_35KernelTmaWarpSpecializedCooperativeEEENS5_IJNSA_ILi256EEENSA_ILi64EEENSA_ILi128EEEEEENS_12float_e5m2_tENS5_IJlSB_lEEESK_SL_NS4_8TiledMMAINS4_8MMA_AtomIJNS4_4SM904GMMA30MMA_64x64x32_F32E5M2E5M2_SS_TNILNSP_7ScaleInE1ELSR_1EEEEEENS4_6LayoutINS5_IJNSA_ILi2EEESB_SB_EEENS5_IJSB_NSA_ILi0EEESX_EEEEENS5_IJNS4_10UnderscoreES10_S10_EEEEENS4_23SM90_TMA_LOAD_MULTICASTENS4_14ComposedLayoutINS4_7SwizzleILi3ELi4ELi3EEENS4_18smem_ptr_flag_bitsILi8EEENSU_INS5_IJSC_SI_EEENS5_IJSI_SB_EEEEEEEvNS4_8identityENS4_13SM90_TMA_LOADES1C_vS1D_EENS_8epilogue10collective6detail29Sm90TmaWarpSpecializedAdapterINS1H_15DefaultEpilogueISK_SL_SL_NS1G_6thread17LinearCombinationISK_Li1EffLNS1L_9ScaleType4KindE0ELNS_15FloatRoundStyleE2ESK_EENS1_15EpilogueDefaultEEEEEvvEEEEvNT_6ParamsE --------------------------
	.section	.text._ZN7cutlass13device_kernelINS_4gemm6kernel13GemmUniversalIN4cute5tupleIJiiiiEEENS1_10collective13CollectiveMmaINS1_37MainloopSm90TmaGmmaWarpSpecializedFP8ILi5ENS5_IJNS4_1CILi1EEENSA_ILi8EEESB_EEENS1_35KernelTmaWarpSpecializedCooperativeEEENS5_IJNSA_ILi256EEENSA_ILi64EEENSA_ILi128EEEEEENS_12float_e5m2_tENS5_IJlSB_lEEESK_SL_NS4_8TiledMMAINS4_8MMA_AtomIJNS4_4SM904GMMA30MMA_64x64x32_F32E5M2E5M2_SS_TNILNSP_7ScaleInE1ELSR_1EEEEEENS4_6LayoutINS5_IJNSA_ILi2EEESB_SB_EEENS5_IJSB_NSA_ILi0EEESX_EEEEENS5_IJNS4_10UnderscoreES10_S10_EEEEENS4_23SM90_TMA_LOAD_MULTICASTENS4_14ComposedLayoutINS4_7SwizzleILi3ELi4ELi3EEENS4_18smem_ptr_flag_bitsILi8EEENSU_INS5_IJSC_SI_EEENS5_IJSI_SB_EEEEEEEvNS4_8identityENS4_13SM90_TMA_LOADES1C_vS1D_EENS_8epilogue10collective6detail29Sm90TmaWarpSpecializedAdapterINS1H_15DefaultEpilogueISK_SL_SL_NS1G_6thread17LinearCombinationISK_Li1EffLNS1L_9ScaleType4KindE0ELNS_15FloatRoundStyleE2ESK_EENS1_15EpilogueDefaultEEEEEvvEEEEvNT_6ParamsE,"ax",@progbits
	.align	128
.text._ZN7cutlass13device_kernelINS_4gemm6kernel13GemmUniversalIN4cute5tupleIJiiiiEEENS1_10collective13CollectiveMmaINS1_37MainloopSm90TmaGmmaWarpSpecializedFP8ILi5ENS5_IJNS4_1CILi1EEENSA_ILi8EEESB_EEENS1_35KernelTmaWarpSpecializedCooperativeEEENS5_IJNSA_ILi256EEENSA_ILi64EEENSA_ILi128EEEEEENS_12float_e5m2_tENS5_IJlSB_lEEESK_SL_NS4_8TiledMMAINS4_8MMA_AtomIJNS4_4SM904GMMA30MMA_64x64x32_F32E5M2E5M2_SS_TNILNSP_7ScaleInE1ELSR_1EEEEEENS4_6LayoutINS5_IJNSA_ILi2EEESB_SB_EEENS5_IJSB_NSA_ILi0EEESX_EEEEENS5_IJNS4_10UnderscoreES10_S10_EEEEENS4_23SM90_TMA_LOAD_MULTICASTENS4_14ComposedLayoutINS4_7SwizzleILi3ELi4ELi3EEENS4_18smem_ptr_flag_bitsILi8EEENSU_INS5_IJSC_SI_EEENS5_IJSI_SB_EEEEEEEvNS4_8identityENS4_13SM90_TMA_LOADES1C_vS1D_EENS_8epilogue10collective6detail29Sm90TmaWarpSpecializedAdapterINS1H_15DefaultEpilogueISK_SL_SL_NS1G_6thread17LinearCombinationISK_Li1EffLNS1L_9ScaleType4KindE0ELNS_15FloatRoundStyleE2ESK_EENS1_15EpilogueDefaultEEEEEvvEEEEvNT_6ParamsE:
        .type           _ZN7cutlass13device_kernelINS_4gemm6kernel13GemmUniversalIN4cute5tupleIJiiiiEEENS1_10collective13CollectiveMmaINS1_37MainloopSm90TmaGmmaWarpSpecializedFP8ILi5ENS5_IJNS4_1CILi1EEENSA_ILi8EEESB_EEENS1_35KernelTmaWarpSpecializedCooperativeEEENS5_IJNSA_ILi256EEENSA_ILi64EEENSA_ILi128EEEEEENS_12float_e5m2_tENS5_IJlSB_lEEESK_SL_NS4_8TiledMMAINS4_8MMA_AtomIJNS4_4SM904GMMA30MMA_64x64x32_F32E5M2E5M2_SS_TNILNSP_7ScaleInE1ELSR_1EEEEEENS4_6LayoutINS5_IJNSA_ILi2EEESB_SB_EEENS5_IJSB_NSA_ILi0EEESX_EEEEENS5_IJNS4_10UnderscoreES10_S10_EEEEENS4_23SM90_TMA_LOAD_MULTICASTENS4_14ComposedLayoutINS4_7SwizzleILi3ELi4ELi3EEENS4_18smem_ptr_flag_bitsILi8EEENSU_INS5_IJSC_SI_EEENS5_IJSI_SB_EEEEEEEvNS4_8identityENS4_13SM90_TMA_LOADES1C_vS1D_EENS_8epilogue10collective6detail29Sm90TmaWarpSpecializedAdapterINS1H_15DefaultEpilogueISK_SL_SL_NS1G_6thread17LinearCombinationISK_Li1EffLNS1L_9ScaleType4KindE0ELNS_15FloatRoundStyleE2ESK_EENS1_15EpilogueDefaultEEEEEvvEEEEvNT_6ParamsE,@function
        .size           _ZN7cutlass13device_kernelINS_4gemm6kernel13GemmUniversalIN4cute5tupleIJiiiiEEENS1_10collective13CollectiveMmaINS1_37MainloopSm90TmaGmmaWarpSpecializedFP8ILi5ENS5_IJNS4_1CILi1EEENSA_ILi8EEESB_EEENS1_35KernelTmaWarpSpecializedCooperativeEEENS5_IJNSA_ILi256EEENSA_ILi64EEENSA_ILi128EEEEEENS_12float_e5m2_tENS5_IJlSB_lEEESK_SL_NS4_8TiledMMAINS4_8MMA_AtomIJNS4_4SM904GMMA30MMA_64x64x32_F32E5M2E5M2_SS_TNILNSP_7ScaleInE1ELSR_1EEEEEENS4_6LayoutINS5_IJNSA_ILi2EEESB_SB_EEENS5_IJSB_NSA_ILi0EEESX_EEEEENS5_IJNS4_10UnderscoreES10_S10_EEEEENS4_23SM90_TMA_LOAD_MULTICASTENS4_14ComposedLayoutINS4_7SwizzleILi3ELi4ELi3EEENS4_18smem_ptr_flag_bitsILi8EEENSU_INS5_IJSC_SI_EEENS5_IJSI_SB_EEEEEEEvNS4_8identityENS4_13SM90_TMA_LOADES1C_vS1D_EENS_8epilogue10collective6detail29Sm90TmaWarpSpecializedAdapterINS1H_15DefaultEpilogueISK_SL_SL_NS1G_6thread17LinearCombinationISK_Li1EffLNS1L_9ScaleType4KindE0ELNS_15FloatRoundStyleE2ESK_EENS1_15EpilogueDefaultEEEEEvvEEEEvNT_6ParamsE,(.L_x_208 - _ZN7cutlass13device_kernelINS_4gemm6kernel13GemmUniversalIN4cute5tupleIJiiiiEEENS1_10collective13CollectiveMmaINS1_37MainloopSm90TmaGmmaWarpSpecializedFP8ILi5ENS5_IJNS4_1CILi1EEENSA_ILi8EEESB_EEENS1_35KernelTmaWarpSpecializedCooperativeEEENS5_IJNSA_ILi256EEENSA_ILi64EEENSA_ILi128EEEEEENS_12float_e5m2_tENS5_IJlSB_lEEESK_SL_NS4_8TiledMMAINS4_8MMA_AtomIJNS4_4SM904GMMA30MMA_64x64x32_F32E5M2E5M2_SS_TNILNSP_7ScaleInE1ELSR_1EEEEEENS4_6LayoutINS5_IJNSA_ILi2EEESB_SB_EEENS5_IJSB_NSA_ILi0EEESX_EEEEENS5_IJNS4_10UnderscoreES10_S10_EEEEENS4_23SM90_TMA_LOAD_MULTICASTENS4_14ComposedLayoutINS4_7SwizzleILi3ELi4ELi3EEENS4_18smem_ptr_flag_bitsILi8EEENSU_INS5_IJSC_SI_EEENS5_IJSI_SB_EEEEEEEvNS4_8identityENS4_13SM90_TMA_LOADES1C_vS1D_EENS_8epilogue10collective6detail29Sm90TmaWarpSpecializedAdapterINS1H_15DefaultEpilogueISK_SL_SL_NS1G_6thread17LinearCombinationISK_Li1EffLNS1L_9ScaleType4KindE0ELNS_15FloatRoundStyleE2ESK_EENS1_15EpilogueDefaultEEEEEvvEEEEvNT_6ParamsE)
        .other          _ZN7cutlass13device_kernelINS_4gemm6kernel13GemmUniversalIN4cute5tupleIJiiiiEEENS1_10collective13CollectiveMmaINS1_37MainloopSm90TmaGmmaWarpSpecializedFP8ILi5ENS5_IJNS4_1CILi1EEENSA_ILi8EEESB_EEENS1_35KernelTmaWarpSpecializedCooperativeEEENS5_IJNSA_ILi256EEENSA_ILi64EEENSA_ILi128EEEEEENS_12float_e5m2_tENS5_IJlSB_lEEESK_SL_NS4_8TiledMMAINS4_8MMA_AtomIJNS4_4SM904GMMA30MMA_64x64x32_F32E5M2E5M2_SS_TNILNSP_7ScaleInE1ELSR_1EEEEEENS4_6LayoutINS5_IJNSA_ILi2EEESB_SB_EEENS5_IJSB_NSA_ILi0EEESX_EEEEENS5_IJNS4_10UnderscoreES10_S10_EEEEENS4_23SM90_TMA_LOAD_MULTICASTENS4_14ComposedLayoutINS4_7SwizzleILi3ELi4ELi3EEENS4_18smem_ptr_flag_bitsILi8EEENSU_INS5_IJSC_SI_EEENS5_IJSI_SB_EEEEEEEvNS4_8identityENS4_13SM90_TMA_LOADES1C_vS1D_EENS_8epilogue10collective6detail29Sm90TmaWarpSpecializedAdapterINS1H_15DefaultEpilogueISK_SL_SL_NS1G_6thread17LinearCombinationISK_Li1EffLNS1L_9ScaleType4KindE0ELNS_15FloatRoundStyleE2ESK_EENS1_15EpilogueDefaultEEEEEvvEEEEvNT_6ParamsE,@"STO_CUDA_ENTRY STV_DEFAULT"
_ZN7cutlass13device_kernelINS_4gemm6kernel13GemmUniversalIN4cute5tupleIJiiiiEEENS1_10collective13CollectiveMmaINS1_37MainloopSm90TmaGmmaWarpSpecializedFP8ILi5ENS5_IJNS4_1CILi1EEENSA_ILi8EEESB_EEENS1_35KernelTmaWarpSpecializedCooperativeEEENS5_IJNSA_ILi256EEENSA_ILi64EEENSA_ILi128EEEEEENS_12float_e5m2_tENS5_IJlSB_lEEESK_SL_NS4_8TiledMMAINS4_8MMA_AtomIJNS4_4SM904GMMA30MMA_64x64x32_F32E5M2E5M2_SS_TNILNSP_7ScaleInE1ELSR_1EEEEEENS4_6LayoutINS5_IJNSA_ILi2EEESB_SB_EEENS5_IJSB_NSA_ILi0EEESX_EEEEENS5_IJNS4_10UnderscoreES10_S10_EEEEENS4_23SM90_TMA_LOAD_MULTICASTENS4_14ComposedLayoutINS4_7SwizzleILi3ELi4ELi3EEENS4_18smem_ptr_flag_bitsILi8EEENSU_INS5_IJSC_SI_EEENS5_IJSI_SB_EEEEEEEvNS4_8identityENS4_13SM90_TMA_LOADES1C_vS1D_EENS_8epilogue10collective6detail29Sm90TmaWarpSpecializedAdapterINS1H_15DefaultEpilogueISK_SL_SL_NS1G_6thread17LinearCombinationISK_Li1EffLNS1L_9ScaleType4KindE0ELNS_15FloatRoundStyleE2ESK_EENS1_15EpilogueDefaultEEEEEvvEEEEvNT_6ParamsE:
[----:B------:R-:W-:Y:S01]  /*0000*/  LDC R1, c[0x0][0x28] ;  /* 0x00000a00ff017b82 */ /* 0x000fe20000000800 */
[----:B------:R-:W0:Y:S01]  /*0010*/  S2R R0, SR_TID.X ;  /* 0x0000000000007919 */ /* 0x000e220000002100 */
[----:B------:R-:W-:Y:S01]  /*0020*/  ELECT P0, URZ, PT ;  /* 0x00000000003f782f */ /* 0x000fe20003800000 */
[----:B------:R-:W-:Y:S01]  /*0030*/  BSSY B0, `(.L_x_0) ;  /* 0x000000f000007945 */ /* 0x000fe20003800000 */
[--C-:B0-----:R-:W-:Y:S02]  /*0040*/  SHF.R.U32.HI R2, RZ, 0x5, R0.reuse ;  /* 0x00000005ff027819 */ /* 0x101fe40000011600 */
[----:B------:R-:W-:-:S03]  /*0050*/  SHF.R.U32.HI R3, RZ, 0x7, R0 ;  /* 0x00000007ff037819 */ /* 0x000fc60000011600 */
[----:B------:R-:W0:Y:S04]  /*0060*/  SHFL.IDX PT, R6, R2, RZ, 0x1f ;  /* 0x00001fff02067589 */ /* 0x000e2800000e0000 */
[----:B------:R1:W2:Y:S01]  /*0070*/  SHFL.IDX PT, R4, R3, RZ, 0x1f ;  /* 0x00001fff03047589 */ /* 0x0002a200000e0000 */
[----:B0-----:R-:W-:-:S13]  /*0080*/  ISETP.NE.OR P0, PT, R6, RZ, !P0 ;  /* 0x000000ff0600720c */ /* 0x001fda0004705670 */
[----:B-12---:R-:W-:Y:S05]  /*0090*/  @P0 BRA `(.L_x_1) ;  /* 0x0000000000200947 */ /* 0x006fea0003800000 */
[----:B------:R-:W-:Y:S02]  /*00a0*/  ULDC.64 UR4, c[0x0][0x198] ;  /* 0x0000660000047ab9 */ /* 0x000fe40000000a00 */
[----:B------:R-:W-:Y:S02]  /*00b0*/  UIADD3 UR6, UP0, UR4, 0xf0, URZ ;  /* 0x000000f004067890 */ /* 0x000fe4000ff1e03f */
[----:B------:R-:W-:Y:S02]  /*00c0*/  UIADD3 UR4, UP1, UR4, 0x1f0, URZ ;  /* 0x000001f004047890 */ /* 0x000fe4000ff3e03f */
[----:B------:R-:W-:Y:S02]  /*00d0*/  UIADD3.X UR7, URZ, UR5, URZ, UP0, !UPT ;  /* 0x000000053f077290 */ /* 0x000fe400087fe43f */
[----:B------:R-:W-:-:S07]  /*00e0*/  UIADD3.X UR5, URZ, UR5, URZ, UP1, !UPT ;  /* 0x000000053f057290 */ /* 0x000fce0008ffe43f */
[----:B------:R0:W-:Y:S02]  /*00f0*/  UTMACCTL.PF [UR6] ;  /* 0x00000000060079b9 */ /* 0x0001e40008040000 */
[----:B------:R0:W-:Y:S02]  /*0100*/  UTMACCTL.PF [UR4] ;  /* 0x00000000040079b9 */ /* 0x0001e40008040000 */
[----:B0-----:R-:W-:Y:S01]  /*0110*/  NOP ;  /* 0x0000000000007918 */ /* 0x001fe20000000000 */
.L_x_1:
[----:B------:R-:W-:Y:S05]  /*0120*/  BSYNC B0 ;  /* 0x0000000000007941 */ /* 0x000fea0003800000 */
.L_x_0:
[----:B------:R-:W0:Y:S02]  /*0130*/  SHFL.IDX PT, R3, R2, RZ, 0x1f ;  /* 0x00001fff02037589 */ /* 0x000e2400000e0000 */
[----:B0-----:R-:W-:-:S13]  /*0140*/  ISETP.NE.AND P0, PT, R3, RZ, PT ;  /* 0x000000ff0300720c */ /* 0x001fda0003f05270 */
[----:B------:R-:W-:Y:S05]  /*0150*/  @P0 BRA `(.L_x_2) ;  /* 0x0000000000600947 */ /* 0x000fea0003800000 */
[----:B------:R-:W0:Y:S01]  /*0160*/  S2UR UR8, SR_CgaCtaId ;  /* 0x00000000000879c3 */ /* 0x000e220000008800 */
[----:B------:R-:W-:Y:S01]  /*0170*/  UMOV UR4, 0x400 ;  /* 0x0000040000047882 */ /* 0x000fe20000000000 */
[----:B------:R-:W-:Y:S01]  /*0180*/  UMOV UR5, 0x1 ;  /* 0x0000000100057882 */ /* 0x000fe20000000000 */
[----:B------:R-:W-:Y:S01]  /*0190*/  UMOV UR6, 0x10 ;  /* 0x0000001000067882 */ /* 0x000fe20000000000 */
[----:B------:R-:W-:Y:S01]  /*01a0*/  ELECT P0, URZ, PT ;  /* 0x00000000003f782f */ /* 0x000fe20003800000 */
[----:B------:R-:W-:-:S04]  /*01b0*/  UIADD3 UR6, -UR6, 0x100000, URZ ;  /* 0x0010000006067890 */ /* 0x000fc8000fffe13f */
[----:B------:R-:W-:Y:S02]  /*01c0*/  USHF.L.U32 UR7, UR6, 0xb, URZ ;  /* 0x0000000b06077899 */ /* 0x000fe4000800063f */
[----:B------:R-:W-:Y:S02]  /*01d0*/  USHF.L.U32 UR6, UR6, 0x1, URZ ;  /* 0x0000000106067899 */ /* 0x000fe4000800063f */
[----:B0-----:R-:W-:Y:S02]  /*01e0*/  ULEA UR8, UR8, UR4, 0x18 ;  /* 0x0000000408087291 */ /* 0x001fe4000f8ec03f */
[----:B------:R-:W-:-:S04]  /*01f0*/  UIADD3 UR4, -UR5, 0x100000, URZ ;  /* 0x0010000005047890 */ /* 0x000fc8000fffe13f */
[----:B------:R-:W-:Y:S02]  /*0200*/  USHF.L.U32 UR5, UR4, 0xb, URZ ;  /* 0x0000000b04057899 */ /* 0x000fe4000800063f */
[----:B------:R-:W-:Y:S01]  /*0210*/  USHF.L.U32 UR4, UR4, 0x1, URZ ;  /* 0x0000000104047899 */ /* 0x000fe2000800063f */
[----:B------:R-:W0:Y:S11]  /*0220*/  FENCE.VIEW.ASYNC.S ;  /* 0x00000000000073c6 */ /* 0x000e360000000000 */
[----:B0-----:R0:W1:Y:S01]  /*0230*/  SYNCS.EXCH.64 URZ, [UR8], UR4 ;  /* 0x00000004083f75b2 */ /* 0x0010620008000100 */
[----:B------:R0:W2:Y:S01]  /*0240*/  SYNCS.EXCH.64 URZ, [UR8+0x28], UR6 ;  /* 0x00002806083f75b2 */ /* 0x0000a20008000100 */
[----:B------:R0:W3:Y:S01]  /*0250*/  SYNCS.EXCH.64 URZ, [UR8+0x8], UR4 ;  /* 0x00000804083f75b2 */ /* 0x0000e20008000100 */
[----:B------:R0:W4:Y:S01]  /*0260*/  SYNCS.EXCH.64 URZ, [UR8+0x30], UR6 ;  /* 0x00003006083f75b2 */ /* 0x0001220008000100 */
[----:B------:R0:W0:Y:S01]  /*0270*/  SYNCS.EXCH.64 URZ, [UR8+0x10], UR4 ;  /* 0x00001004083f75b2 */ /* 0x0000220008000100 */
[----:B------:R0:W0:Y:S01]  /*0280*/  SYNCS.EXCH.64 URZ, [UR8+0x38], UR6 ;  /* 0x00003806083f75b2 */ /* 0x0000220008000100 */
[----:B------:R0:W0:Y:S01]  /*0290*/  SYNCS.EXCH.64 URZ, [UR8+0x18], UR4 ;  /* 0x00001804083f75b2 */ /* 0x0000220008000100 */
[----:B------:R0:W0:Y:S01]  /*02a0*/  SYNCS.EXCH.64 URZ, [UR8+0x40], UR6 ;  /* 0x00004006083f75b2 */ /* 0x0000220008000100 */
[----:B------:R0:W0:Y:S01]  /*02b0*/  SYNCS.EXCH.64 URZ, [UR8+0x20], UR4 ;  /* 0x00002004083f75b2 */ /* 0x0000220008000100 */
[----:B------:R0:W0:Y:S01]  /*02c0*/  SYNCS.EXCH.64 URZ, [UR8+0x48], UR6 ;  /* 0x00004806083f75b2 */ /* 0x0000220008000100 */
[----:B------:R-:W-:Y:S01]  /*02d0*/  NOP ;  /* 0x0000000000007918 */ /* 0x000fe20000000000 */
.L_x_2:
[----:B------:R-:W5:Y:S01]  /*02e0*/  SHFL.IDX PT, R2, R2, RZ, 0x1f ;  /* 0x00001fff02027589 */ /* 0x000f6200000e0000 */
[----:B------:R-:W-:Y:S01]  /*02f0*/  SHF.R.S32.HI R5, RZ, 0x1f, R0 ;  /* 0x0000001fff057819 */ /* 0x000fe20000011400 */
[----:B0-----:R-:W0:Y:S01]  /*0300*/  S2UR UR8, SR_CTAID.X ;  /* 0x00000000000879c3 */ /* 0x001e220000002500 */
[----:B------:R-:W-:Y:S01]  /*0310*/  ELECT P0, URZ, PT ;  /* 0x00000000003f782f */ /* 0x000fe20003800000 */
[----:B------:R-:W1:Y:S01]  /*0320*/  S2R R8, SR_CTAID.Y ;  /* 0x0000000000087919 */ /* 0x000e620000002600 */
[----:B------:R-:W-:Y:S01]  /*0330*/  LEA.HI R5, R5, R0, RZ, 0x7 ;  /* 0x0000000005057211 */ /* 0x000fe200078f38ff */
[----:B------:R-:W-:Y:S01]  /*0340*/  ULDC UR4, c[0x0][0x154] ;  /* 0x0000550000047ab9 */ /* 0x000fe20000000800 */
[----:B------:R-:W-:Y:S01]  /*0350*/  NOP ;  /* 0x0000000000007918 */ /* 0x000fe20000000000 */
[----:B------:R-:W-:Y:S01]  /*0360*/  NOP ;  /* 0x0000000000007918 */ /* 0x000fe20000000000 */
[----:B------:R-:W-:Y:S01]  /*0370*/  LOP3.LUT R5, R5, 0xffffff80, RZ, 0xc0, !PT ;  /* 0xffffff8005057812 */ /* 0x000fe200078ec0ff */
[----:B------:R-:W2:Y:S04]  /*0380*/  LDC R14, c[0x0][0x140] ;  /* 0x00005000ff0e7b82 */ /* 0x000ea80000000800 */
[----:B------:R-:W-:-:S04]  /*0390*/  IMAD.IADD R5, R0, 0x1, -R5 ;  /* 0x0000000100057824 */ /* 0x000fc800078e0a05 */
[----:B------:R-:W3:Y:S01]  /*03a0*/  LDC R19, c[0x0][0x148] ;  /* 0x00005200ff137b82 */ /* 0x000ee20000000800 */
[----:B------:R-:W-:Y:S02]  /*03b0*/  SHF.R.S32.HI R10, RZ, 0x1f, R5 ;  /* 0x0000001fff0a7819 */ /* 0x000fe40000011405 */
[----:B------:R-:W-:Y:S02]  /*03c0*/  LOP3.LUT P2, RZ, R5, 0x7, RZ, 0xc0, !PT ;  /* 0x0000000705ff7812 */ /* 0x000fe4000784c0ff */
[----:B------:R-:W-:Y:S02]  /*03d0*/  LEA.HI R10, R10, R5, RZ, 0x3 ;  /* 0x000000050a0a7211 */ /* 0x000fe400078f18ff */
[----:B-----5:R-:W-:Y:S01]  /*03e0*/  ISETP.NE.OR P0, PT, R2, RZ, !P0 ;  /* 0x000000ff0200720c */ /* 0x020fe20004705670 */
[----:B------:R-:W5:Y:S01]  /*03f0*/  LDC R12, c[0x0][0x144] ;  /* 0x00005100ff0c7b82 */ /* 0x000f620000000800 */
[--C-:B------:R-:W-:Y:S02]  /*0400*/  SHF.R.S32.HI R2, RZ, 0x3, R10.reuse ;  /* 0x00000003ff027819 */ /* 0x100fe4000001140a */
[----:B------:R-:W-:-:S02]  /*0410*/  SHF.R.S32.HI R7, RZ, 0x1f, R10 ;  /* 0x0000001fff077819 */ /* 0x000fc4000001140a */
[----:B------:R-:W-:Y:S02]  /*0420*/  SHF.R.S32.HI R10, RZ, 0x1f, R3 ;  /* 0x0000001fff0a7819 */ /* 0x000fe40000011403 */
[----:B------:R-:W-:Y:S02]  /*0430*/  LEA.HI R7, R7, R2, RZ, 0x2 ;  /* 0x0000000207077211 */ /* 0x000fe400078f10ff */
[----:B------:R-:W-:Y:S02]  /*0440*/  LEA.HI R10, R10, R3, RZ, 0x2 ;  /* 0x000000030a0a7211 */ /* 0x000fe400078f10ff */
[----:B------:R-:W-:Y:S01]  /*0450*/  LOP3.LUT R7, R7, 0xfffffffc, RZ, 0xc0, !PT ;  /* 0xfffffffc07077812 */ /* 0x000fe200078ec0ff */
[----:B------:R-:W-:Y:S01]  /*0460*/  VOTEU.ALL UP0, P0 ;  /* 0x00000000003f7886 */ /* 0x000fe20000000000 */
[----:B-1----:R-:W-:Y:S01]  /*0470*/  I2FP.F32.U32 R11, R8 ;  /* 0x00000008000b7245 */ /* 0x002fe20000201000 */
[----:B------:R-:W-:Y:S01]  /*0480*/  VOTEU.ALL UP1, P0 ;  /* 0x00000000003f7886 */ /* 0x000fe20000020000 */
[----:B------:R-:W-:Y:S01]  /*0490*/  LOP3.LUT R10, R10, 0x3ffffffc, RZ, 0xc0, !PT ;  /* 0x3ffffffc0a0a7812 */ /* 0x000fe200078ec0ff */
[----:B------:R-:W-:Y:S01]  /*04a0*/  IMAD.IADD R7, R2, 0x1, -R7 ;  /* 0x0000000102077824 */ /* 0x000fe200078e0a07 */
[----:B------:R-:W1:Y:S01]  /*04b0*/  @!UP0 S2UR UR7, SR_CgaCtaId ;  /* 0x00000000000789c3 */ /* 0x000e620000008800 */
[----:B0-----:R-:W-:Y:S01]  /*04c0*/  I2FP.F32.U32 R2, UR8 ;  /* 0x0000000800027c45 */ /* 0x001fe20008201000 */
[----:B------:R-:W-:Y:S01]  /*04d0*/  FMUL R13, R11, UR4 ;  /* 0x000000040b0d7c20 */ /* 0x000fe20008400000 */
[----:B------:R-:W-:Y:S01]  /*04e0*/  ULDC UR4, c[0x0][0x150] ;  /* 0x0000540000047ab9 */ /* 0x000fe20000000800 */
[----:B------:R-:W-:Y:S01]  /*04f0*/  IMAD.IADD R10, R3, 0x1, -R10 ;  /* 0x00000001030a7824 */ /* 0x000fe200078e0a0a */
[----:B------:R-:W-:Y:S01]  /*0500*/  SHF.R.S32.HI R3, RZ, 0x1f, R6 ;  /* 0x0000001fff037819 */ /* 0x000fe20000011406 */
[----:B------:R-:W-:Y:S01]  /*0510*/  FMUL R11, R2, UR4 ;  /* 0x00000004020b7c20 */ /* 0x000fe20008400000 */
[----:B------:R-:W-:Y:S01]  /*0520*/  UMOV UR4, 0x20 ;  /* 0x0000002000047882 */ /* 0x000fe20000000000 */
[----:B------:R-:W0:Y:S01]  /*0530*/  F2I.U32.TRUNC.NTZ R13, R13 ;  /* 0x0000000d000d7305 */ /* 0x000e22000020f000 */
[----:B------:R-:W-:Y:S01]  /*0540*/  LEA.HI R3, R3, R6, RZ, 0x2 ;  /* 0x0000000603037211 */ /* 0x000fe200078f10ff */
[----:B------:R-:W-:Y:S01]  /*0550*/  IMAD R7, R10, 0x4, R7 ;  /* 0x000000040a077824 */ /* 0x000fe200078e0207 */
[----:B------:R-:W-:Y:S01]  /*0560*/  @!UP0 UMOV UR6, 0x400 ;  /* 0x0000040000068882 */ /* 0x000fe20000000000 */
[----:B------:R-:W-:-:S04]  /*0570*/  @!UP0 UIADD3 UR4, -UR4, 0x100000, URZ ;  /* 0x0010000004048890 */ /* 0x000fc8000fffe13f */
[----:B------:R-:W-:Y:S02]  /*0580*/  @!UP0 USHF.L.U32 UR5, UR4, 0xb, URZ ;  /* 0x0000000b04058899 */ /* 0x000fe4000800063f */
[----:B------:R-:W-:Y:S01]  /*0590*/  @!UP0 USHF.L.U32 UR4, UR4, 0x1, URZ ;  /* 0x0000000104048899 */ /* 0x000fe2000800063f */
[----:B------:R-:W-:Y:S01]  /*05a0*/  LOP3.LUT R3, R3, 0xfffffffc, RZ, 0xc0, !PT ;  /* 0xfffffffc03037812 */ /* 0x000fe200078ec0ff */
[C---:B------:R-:W-:Y:S01]  /*05b0*/  IMAD.SHL.U32 R2, R7.reuse, 0x4, RZ ;  /* 0x0000000407027824 */ /* 0x040fe200078e00ff */
[----:B--2---:R-:W-:Y:S01]  /*05c0*/  ISETP.EQ.U32.AND P3, PT, R14, 0x1, PT ;  /* 0x000000010e00780c */ /* 0x004fe20003f62070 */
[----:B------:R-:W2:Y:S01]  /*05d0*/  F2I.U32.TRUNC.NTZ R11, R11 ;  /* 0x0000000b000b7305 */ /* 0x000ea2000020f000 */
[----:B------:R-:W-:Y:S02]  /*05e0*/  VIADD R10, R4, 0xffffffff ;  /* 0xffffffff040a7836 */ /* 0x000fe40000000000 */
[----:B------:R-:W-:Y:S01]  /*05f0*/  IMAD.IADD R6, R6, 0x1, -R3 ;  /* 0x0000000106067824 */ /* 0x000fe200078e0a03 */
[----:B------:R-:W-:-:S02]  /*0600*/  LOP3.LUT R5, R7, 0xc, R2, 0x78, !PT ;  /* 0x0000000c07057812 */ /* 0x000fc400078e7802 */
[----:B------:R-:W-:Y:S01]  /*0610*/  ISETP.GE.U32.AND P5, PT, R10, 0x2, PT ;  /* 0x000000020a00780c */ /* 0x000fe20003fa6070 */
[----:B0-----:R-:W-:Y:S01]  /*0620*/  IMAD.MOV R20, RZ, RZ, -R13 ;  /* 0x000000ffff147224 */ /* 0x001fe200078e0a0d */
[----:B-1----:R-:W-:Y:S01]  /*0630*/  @!UP0 ULEA UR6, UR7, UR6, 0x18 ;  /* 0x0000000607068291 */ /* 0x002fe2000f8ec03f */
[C---:B------:R-:W-:Y:S01]  /*0640*/  ISETP.NE.AND P1, PT, R6.reuse, 0x3, PT ;  /* 0x000000030600780c */ /* 0x040fe20003f25270 */
[----:B------:R-:W-:Y:S01]  /*0650*/  VOTEU.ALL UP0, P0 ;  /* 0x00000000003f7886 */ /* 0x000fe20000000000 */
[----:B---3--:R-:W-:Y:S01]  /*0660*/  IMAD R2, R19, R20, R8 ;  /* 0x0000001413027224 */ /* 0x008fe200078e0208 */
[----:B------:R-:W-:Y:S02]  /*0670*/  ISETP.LT.U32.AND P0, PT, R5, 0x8, !P2 ;  /* 0x000000080500780c */ /* 0x000fe40005701070 */
[----:B------:R-:W-:Y:S01]  /*0680*/  ISETP.EQ.OR P1, PT, R6, RZ, !P1 ;  /* 0x000000ff0600720c */ /* 0x000fe20004f22670 */
[----:B--2---:R-:W-:Y:S01]  /*0690*/  IMAD.MOV R11, RZ, RZ, -R11 ;  /* 0x000000ffff0b7224 */ /* 0x004fe200078e0a0b */
[----:B------:R-:W-:-:S02]  /*06a0*/  ISETP.NE.AND P4, PT, R2, R5, PT ;  /* 0x000000050200720c */ /* 0x000fc40003f85270 */
[----:B------:R-:W-:Y:S01]  /*06b0*/  ISETP.EQ.AND P1, PT, R4, RZ, P1 ;  /* 0x000000ff0400720c */ /* 0x000fe20000f22270 */
[----:B-----5:R-:W-:Y:S01]  /*06c0*/  IMAD R11, R12, R11, UR8 ;  /* 0x000000080c0b7e24 */ /* 0x020fe2000f8e020b */
[----:B------:R-:W-:Y:S01]  /*06d0*/  ISETP.NE.AND P2, PT, R4, RZ, PT ;  /* 0x000000ff0400720c */ /* 0x000fe20003f45270 */
[----:B------:R-:W0:Y:S02]  /*06e0*/  FENCE.VIEW.ASYNC.S ;  /* 0x00000000000073c6 */ /* 0x000e240000000000 */
[----:B0-----:R0:W1:Y:S01]  /*06f0*/  @!UP0 SYNCS.EXCH.64 URZ, [UR6+0x60], UR4 ;  /* 0x00006004063f85b2 */ /* 0x0010620008000100 */
[----:B------:R-:W-:Y:S02]  /*0700*/  SEL R4, RZ, 0x1, !P1 ;  /* 0x00000001ff047807 */ /* 0x000fe40004800000 */
[----:B------:R-:W-:Y:S02]  /*0710*/  ISETP.EQ.OR P4, PT, R11, RZ, !P4 ;  /* 0x000000ff0b00720c */ /* 0x000fe40006782670 */
[----:B------:R-:W-:-:S02]  /*0720*/  SEL R4, R4, 0x2, P5 ;  /* 0x0000000204047807 */ /* 0x000fc40002800000 */
[----:B------:R-:W-:Y:S01]  /*0730*/  PLOP3.LUT P0, PT, P0, P4, PT, 0x80, 0x0 ;  /* 0x000000000000781c */ /* 0x000fe20000709070 */
[----:B------:R0:W2:Y:S01]  /*0740*/  @!UP1 SYNCS.EXCH.64 URZ, [UR6+0x68], UR4 ;  /* 0x00006804063f95b2 */ /* 0x0000a20008000100 */
[----:B------:R-:W-:Y:S01]  /*0750*/  NOP ;  /* 0x0000000000007918 */ /* 0x000fe20000000000 */
[----:B------:R-:W-:Y:S10]  /*0760*/  @!P3 BRA `(.L_x_3) ;  /* 0x000000000008b947 */ /* 0x000ff40003800000 */
[----:B-12-4-:R-:W-:Y:S01]  /*0770*/  UCGABAR_ARV ;  /* 0x00000000000079c7 */ /* 0x016fe20008000000 */
[----:B------:R-:W-:Y:S05]  /*0780*/  BRA `(.L_x_4) ;  /* 0x0000000000047947 */ /* 0x000fea0003800000 */
.L_x_3:
[----:B-12-4-:R-:W-:Y:S01]  /*0790*/  NOP ;  /* 0x0000000000007918 */ /* 0x016fe20000000000 */
.L_x_4:
[----:B------:R-:W1:Y:S01]  /*07a0*/  LDC R2, c[0x0][0x65c] ;  /* 0x00019700ff027b82 */ /* 0x000e620000000800 */
[----:B------:R-:W-:Y:S01]  /*07b0*/  IMAD.MOV.U32 R3, RZ, RZ, RZ ;  /* 0x000000ffff037224 */ /* 0x000fe200078e00ff */
[----:B-1----:R-:W-:Y:S01]  /*07c0*/  ISETP.NE.AND P4, PT, R2, 0x1, PT ;  /* 0x000000010200780c */ /* 0x002fe20003f85270 */
[----:B------:R-:W-:-:S12]  /*07d0*/  IMAD.U32 R2, RZ, RZ, UR8 ;  /* 0x00000008ff027e24 */ /* 0x000fd8000f8e00ff */
[----:B------:R-:W1:Y:S01]  /*07e0*/  @P4 LDC R15, c[0x0][0x10] ;  /* 0x00000400ff0f4b82 */ /* 0x000e620000000800 */
[----:B------:R-:W-:Y:S02]  /*07f0*/  @P4 IMAD.MOV.U32 R9, RZ, RZ, RZ ;  /* 0x000000ffff094224 */ /* 0x000fe400078e00ff */
[----:B------:R-:W-:-:S05]  /*0800*/  @P4 IMAD.MOV.U32 R7, RZ, RZ, RZ ;  /* 0x000000ffff074224 */ /* 0x000fca00078e00ff */
[----:B------:R-:W2:Y:S01]  /*0810*/  @!P4 LDC R13, c[0x0][0xc] ;  /* 0x00000300ff0dcb82 */ /* 0x000ea20000000800 */
[----:B-1----:R-:W-:-:S04]  /*0820*/  @P4 IMAD.WIDE.U32 R14, R15, UR8, R8 ;  /* 0x000000080f0e4c25 */ /* 0x002fc8000f8e0008 */
[----:B--2---:R-:W-:-:S04]  /*0830*/  @!P4 IMAD.WIDE.U32 R12, R8, R13, R2 ;  /* 0x0000000d080cc225 */ /* 0x004fc800078e0002 */
[----:B------:R-:W-:Y:S02]  /*0840*/  @P4 IMAD.MOV.U32 R2, RZ, RZ, R14 ;  /* 0x000000ffff024224 */ /* 0x000fe400078e000e */
[----:B------:R-:W-:Y:S02]  /*0850*/  @P4 IMAD.IADD R3, R15, 0x1, R7 ;  /* 0x000000010f034824 */ /* 0x000fe400078e0207 */
[----:B------:R-:W-:Y:S02]  /*0860*/  @!P4 IMAD.MOV.U32 R2, RZ, RZ, R12 ;  /* 0x000000ffff02c224 */ /* 0x000fe400078e000c */
[----:B------:R-:W-:Y:S01]  /*0870*/  @!P4 IMAD.MOV.U32 R3, RZ, RZ, R13 ;  /* 0x000000ffff03c224 */ /* 0x000fe200078e000d */
[----:B------:R-:W-:Y:S06]  /*0880*/  @!P3 BRA `(.L_x_5) ;  /* 0x00000000000cb947 */ /* 0x000fec0003800000 */
[----:B------:R-:W-:Y:S01]  /*0890*/  UCGABAR_WAIT ;  /* 0x0000000000007dc7 */ /* 0x000fe20008000000 */
[----:B------:R-:W-:Y:S01]  /*08a0*/  CCTL.IVALL ;  /* 0x00000000ff00798f */ /* 0x000fe20002000000 */
[----:B------:R-:W-:Y:S05]  /*08b0*/  BRA `(.L_x_6) ;  /* 0x0000000000047947 */ /* 0x000fea0003800000 */
.L_x_5:
[----:B------:R-:W-:Y:S06]  /*08c0*/  BAR.SYNC.DEFER_BLOCKING 0x0 ;  /* 0x0000000000007b1d */ /* 0x000fec0000010000 */
.L_x_6:
[----:B------:R-:W-:Y:S05]  /*08d0*/  @!P2 BRA `(.L_x_7) ;  /* 0x000000780074a947 */ /* 0x000fea0003800000 */
[----:B------:R-:W-:-:S13]  /*08e0*/  ISETP.GT.U32.AND P1, PT, R10, 0x1, PT ;  /* 0x000000010a00780c */ /* 0x000fda0003f24070 */
[----:B0-----:R-:W-:Y:S05]  /*08f0*/  @P1 EXIT ;  /* 0x000000000000194d */ /* 0x001fea0003800000 */
[----:B------:R-:W-:Y:S01]  /*0900*/  ULDC.64 UR4, c[0x0][0x650] ;  /* 0x0001940000047ab9 */ /* 0x000fe20000000a00 */
[----:B------:R-:W-:Y:S01]  /*0910*/  PRMT R14, RZ, 0x7610, R14 ;  /* 0x00007610ff0e7816 */ /* 0x000fe2000000000e */
[----:B------:R-:W-:Y:S01]  /*0920*/  IMAD.MOV.U32 R7, RZ, RZ, -0x1 ;  /* 0xffffffffff077424 */ /* 0x000fe200078e00ff */
[----:B------:R-:W-:Y:S01]  /*0930*/  ISETP.GE.U32.AND P1, PT, R2, UR4, PT ;  /* 0x0000000402007c0c */ /* 0x000fe2000bf26070 */
[----:B------:R-:W-:Y:S02]  /*0940*/  IMAD.MOV.U32 R10, RZ, RZ, -0x1 ;  /* 0xffffffffff0a7424 */ /* 0x000fe400078e00ff */
[----:B------:R-:W-:Y:S01]  /*0950*/  IMAD.MOV.U32 R6, RZ, RZ, -0x1 ;  /* 0xffffffffff067424 */ /* 0x000fe200078e00ff */
[----:B------:R-:W-:-:S13]  /*0960*/  ISETP.GE.U32.AND.EX P1, PT, R3, UR5, PT, P1 ;  /* 0x0000000503007c0c */ /* 0x000fda000bf26110 */
[----:B------:R-:W-:Y:S05]  /*0970*/  @P1 BRA `(.L_x_8) ;  /* 0x0000000400281947 */ /* 0x000fea0003800000 */
[----:B------:R-:W0:Y:S01]  /*0980*/  LDC.64 R22, c[0x0][0x628] ;  /* 0x00018a00ff167b82 */ /* 0x000e220000000a00 */
[----:B------:R-:W-:Y:S02]  /*0990*/  IMAD.MOV.U32 R6, RZ, RZ, R2 ;  /* 0x000000ffff067224 */ /* 0x000fe400078e0002 */
[----:B------:R-:W-:-:S05]  /*09a0*/  IMAD.MOV.U32 R7, RZ, RZ, R3 ;  /* 0x000000ffff077224 */ /* 0x000fca00078e0003 */
[----:B------:R-:W1:Y:S08]  /*09b0*/  LDC R10, c[0x0][0x630] ;  /* 0x00018c00ff0a7b82 */ /* 0x000e700000000800 */
[----:B------:R-:W2:Y:S01]  /*09c0*/  LDC.64 R24, c[0x0][0x620] ;  /* 0x00018800ff187b82 */ /* 0x000ea20000000a00 */
[----:B0-----:R-:W-:-:S04]  /*09d0*/  ISETP.NE.U32.AND P1, PT, R22, RZ, PT ;  /* 0x000000ff1600720c */ /* 0x001fc80003f25070 */
[----:B------:R-:W-:-:S13]  /*09e0*/  ISETP.NE.AND.EX P1, PT, R23, RZ, PT, P1 ;  /* 0x000000ff1700720c */ /* 0x000fda0003f25310 */
[----:B-12---:R-:W-:Y:S05]  /*09f0*/  @!P1 BRA `(.L_x_9) ;  /* 0x0000000000289947 */ /* 0x006fea0003800000 */
[----:B------:R-:W0:Y:S02]  /*0a00*/  LDC R15, c[0x0][0x634] ;  /* 0x00018d00ff0f7b82 */ /* 0x000e240000000800 */
[----:B0-----:R-:W-:-:S05]  /*0a10*/  IADD3 R15, P1, R2, R15, RZ ;  /* 0x0000000f020f7210 */ /* 0x001fca0007f3e0ff */
[----:B------:R-:W-:-:S04]  /*0a20*/  IMAD.X R17, RZ, RZ, R3, P1 ;  /* 0x000000ffff117224 */ /* 0x000fc800008e0603 */
[----:B------:R-:W-:-:S04]  /*0a30*/  IMAD.WIDE.U32 R6, R17, R22, RZ ;  /* 0x0000001611067225 */ /* 0x000fc800078e00ff */
[----:B------:R-:W-:-:S04]  /*0a40*/  IMAD.WIDE.U32 R12, P1, R15, R23, R6 ;  /* 0x000000170f0c7225 */ /* 0x000fc80007820006 */
[----:B------:R-:W-:-:S04]  /*0a50*/  IMAD.WIDE.U32 R6, R15, R22, RZ ;  /* 0x000000160f067225 */ /* 0x000fc800078e00ff */
[----:B------:R-:W-:Y:S01]  /*0a60*/  IMAD.X R15, RZ, RZ, RZ, P1 ;  /* 0x000000ffff0f7224 */ /* 0x000fe200008e06ff */
[----:B------:R-:W-:Y:S01]  /*0a70*/  IADD3 RZ, P1, R7, R12, RZ ;  /* 0x0000000c07ff7210 */ /* 0x000fe20007f3e0ff */
[----:B------:R-:W-:-:S04]  /*0a80*/  IMAD.MOV.U32 R14, RZ, RZ, R13 ;  /* 0x000000ffff0e7224 */ /* 0x000fc800078e000d */
[----:B------:R-:W-:-:S08]  /*0a90*/  IMAD.WIDE.U32.X R6, R17, R23, R14, P1 ;  /* 0x0000001711067225 */ /* 0x000fd000008e040e */
.L_x_9:
[----:B------:R-:W0:Y:S01]  /*0aa0*/  LDC.64 R22, c[0x0][0x640] ;  /* 0x00019000ff167b82 */ /* 0x000e220000000a00 */
[--C-:B------:R-:W-:Y:S01]  /*0ab0*/  SHF.R.U64 R26, R6, R10, R7.reuse ;  /* 0x0000000a061a7219 */ /* 0x100fe20000001207 */
[----:B------:R-:W-:Y:S01]  /*0ac0*/  IMAD R20, R19, R20, R8 ;  /* 0x0000001413147224 */ /* 0x000fe200078e0208 */
[----:B------:R-:W-:Y:S01]  /*0ad0*/  SHF.R.U32.HI R6, RZ, R10, R7 ;  /* 0x0000000aff067219 */ /* 0x000fe20000011607 */
[----:B------:R-:W-:Y:S01]  /*0ae0*/  IMAD.MOV.U32 R19, RZ, RZ, 0x1 ;  /* 0x00000001ff137424 */ /* 0x000fe200078e00ff */
[----:B------:R-:W-:-:S03]  /*0af0*/  IADD3 R9, P1, RZ, -R26, RZ ;  /* 0x8000001aff097210 */ /* 0x000fc60007f3e0ff */
[----:B------:R-:W1:Y:S02]  /*0b00*/  LDC R12, c[0x0][0x618] ;  /* 0x00018600ff0c7b82 */ /* 0x000e640000000800 */
[----:B------:R-:W-:-:S04]  /*0b10*/  IMAD.X R7, RZ, RZ, ~R6, P1 ;  /* 0x000000ffff077224 */ /* 0x000fc800008e0e06 */
[-C--:B------:R-:W-:Y:S02]  /*0b20*/  IMAD R10, R7, R24.reuse, RZ ;  /* 0x00000018070a7224 */ /* 0x080fe400078e02ff */
[----:B------:R-:W2:Y:S01]  /*0b30*/  LDC R16, c[0x0][0x608] ;  /* 0x00018200ff107b82 */ /* 0x000ea20000000800 */
[----:B------:R-:W-:-:S04]  /*0b40*/  IMAD.WIDE.U32 R6, R9, R24, R2 ;  /* 0x0000001809067225 */ /* 0x000fc800078e0002 */
[----:B------:R-:W-:-:S03]  /*0b50*/  IMAD R9, R9, R25, R10 ;  /* 0x0000001909097224 */ /* 0x000fc600078e020a */
[----:B------:R-:W3:Y:S01]  /*0b60*/  LDC R18, c[0x0][0x658] ;  /* 0x00019600ff127b82 */ /* 0x000ee20000000800 */
[----:B------:R-:W-:Y:S01]  /*0b70*/  IMAD.IADD R7, R7, 0x1, R9 ;  /* 0x0000000107077824 */ /* 0x000fe200078e0209 */
[----:B0-----:R-:W-:Y:S01]  /*0b80*/  ISETP.NE.U32.AND P1, PT, R22, RZ, PT ;  /* 0x000000ff1600720c */ /* 0x001fe20003f25070 */
[----:B------:R-:W-:-:S03]  /*0b90*/  IMAD.MOV.U32 R9, RZ, RZ, -0x1 ;  /* 0xffffffffff097424 */ /* 0x000fc600078e00ff */
[----:B------:R-:W-:Y:S02]  /*0ba0*/  ISETP.NE.AND.EX P1, PT, R23, RZ, PT, P1 ;  /* 0x000000ff1700720c */ /* 0x000fe40003f25310 */
[----:B------:R-:W0:Y:S01]  /*0bb0*/  LDC R17, c[0x0][0x600] ;  /* 0x00018000ff117b82 */ /* 0x000e220000000800 */
[-CC-:B-1----:R-:W-:Y:S02]  /*0bc0*/  SHF.R.U64 R14, R6, R12.reuse, R7.reuse ;  /* 0x0000000c060e7219 */ /* 0x182fe40000001207 */
[----:B------:R-:W-:-:S05]  /*0bd0*/  SHF.R.U32.HI R7, RZ, R12, R7 ;  /* 0x0000000cff077219 */ /* 0x000fca0000011607 */
[----:B------:R-:W1:Y:S01]  /*0be0*/  LDC R21, c[0x0][0x648] ;  /* 0x00019200ff157b82 */ /* 0x000e620000000800 */
[-CC-:B--2---:R-:W-:Y:S02]  /*0bf0*/  SHF.R.U64 R27, R14, R16.reuse, R7.reuse ;  /* 0x000000100e1b7219 */ /* 0x184fe40000001207 */
[----:B------:R-:W-:-:S05]  /*0c00*/  SHF.R.U32.HI R7, RZ, R16, R7 ;  /* 0x00000010ff077219 */ /* 0x000fca0000011607 */
[----:B------:R-:W2:Y:S01]  /*0c10*/  LDC R25, c[0x0][0x638] ;  /* 0x00018e00ff197b82 */ /* 0x000ea20000000800 */
[-C--:B---3--:R-:W-:Y:S02]  /*0c20*/  SHF.L.U32 R6, R9, R18.reuse, RZ ;  /* 0x0000001209067219 */ /* 0x088fe400000006ff */
[--C-:B------:R-:W-:Y:S02]  /*0c30*/  SHF.R.U64 R16, R27, R18, R7.reuse ;  /* 0x000000121b107219 */ /* 0x100fe40000001207 */
[----:B------:R-:W-:Y:S02]  /*0c40*/  LOP3.LUT R10, RZ, R6, RZ, 0x33, !PT ;  /* 0x00000006ff0a7212 */ /* 0x000fe400078e33ff */
[----:B------:R-:W-:Y:S01]  /*0c50*/  SHF.R.U32.HI R7, RZ, R18, R7 ;  /* 0x00000012ff077219 */ /* 0x000fe20000011607 */
[----:B------:R-:W3:Y:S01]  /*0c60*/  LDC R24, c[0x0][0x610] ;  /* 0x00018400ff187b82 */ /* 0x000ee20000000800 */
[----:B------:R-:W-:Y:S01]  /*0c70*/  IMAD.MOV.U32 R6, RZ, RZ, R16 ;  /* 0x000000ffff067224 */ /* 0x000fe200078e0010 */
[----:B------:R-:W-:Y:S06]  /*0c80*/  @!P1 BRA `(.L_x_10) ;  /* 0x0000000000289947 */ /* 0x000fec0003800000 */
[----:B------:R-:W4:Y:S02]  /*0c90*/  LDC R13, c[0x0][0x64c] ;  /* 0x00019300ff0d7b82 */ /* 0x000f240000000800 */
[----:B----4-:R-:W-:-:S05]  /*0ca0*/  IADD3 R13, P1, R16, R13, RZ ;  /* 0x0000000d100d7210 */ /* 0x010fca0007f3e0ff */
        /* <DEDUP_REMOVED lines=8> */
.L_x_10:
[----:B-1----:R-:W-:Y:S01]  /*0d30*/  SHF.R.U64 R8, R6, R21, R7 ;  /* 0x0000001506087219 */ /* 0x002fe20000001207 */
[----:B0-----:R-:W-:Y:S01]  /*0d40*/  VIADD R9, R17, 0xffffffff ;  /* 0xffffffff11097836 */ /* 0x001fe20000000000 */
[----:B------:R-:W-:Y:S02]  /*0d50*/  SHF.L.U32 R6, R19, R18, RZ ;  /* 0x0000001213067219 */ /* 0x000fe400000006ff */
[----:B------:R-:W-:Y:S01]  /*0d60*/  LOP3.LUT R7, R27, R10, RZ, 0xc0, !PT ;  /* 0x0000000a1b077212 */ /* 0x000fe200078ec0ff */
[----:B------:R-:W-:Y:S01]  /*0d70*/  IMAD.MOV R10, RZ, RZ, -R8 ;  /* 0x000000ffff0a7224 */ /* 0x000fe200078e0a08 */
[----:B------:R-:W-:Y:S02]  /*0d80*/  SEL R11, R11, R20, !P4 ;  /* 0x000000140b0b7207 */ /* 0x000fe40006000000 */
[----:B------:R-:W-:Y:S01]  /*0d90*/  LOP3.LUT R9, R14, R9, RZ, 0xc0, !PT ;  /* 0x000000090e097212 */ /* 0x000fe200078ec0ff */
[----:B------:R-:W-:Y:S02]  /*0da0*/  IMAD R8, R6, R8, R7 ;  /* 0x0000000806087224 */ /* 0x000fe400078e0207 */
[----:B--2---:R-:W-:-:S02]  /*0db0*/  IMAD R6, R10, R25, R16 ;  /* 0x000000190a067224 */ /* 0x004fc400078e0210 */
[----:B---3--:R-:W-:Y:S02]  /*0dc0*/  IMAD R11, R8, R24, R11 ;  /* 0x00000018080b7224 */ /* 0x008fe400078e020b */
[----:B------:R-:W-:Y:S02]  /*0dd0*/  IMAD R6, R6, R17, R9 ;  /* 0x0000001106067224 */ /* 0x000fe400078e0209 */
[----:B------:R-:W-:-:S03]  /*0de0*/  IMAD.MOV.U32 R14, RZ, RZ, 0x1 ;  /* 0x00000001ff0e7424 */ /* 0x000fc600078e00ff */
[----:B------:R-:W-:Y:S02]  /*0df0*/  SEL R10, R6, R11, !P4 ;  /* 0x0000000b060a7207 */ /* 0x000fe40006000000 */
[----:B------:R-:W-:Y:S01]  /*0e00*/  SEL R7, R11, R6, !P4 ;  /* 0x000000060b077207 */ /* 0x000fe20006000000 */
[----:B------:R-:W-:-:S07]  /*0e10*/  IMAD.MOV.U32 R6, RZ, RZ, R26 ;  /* 0x000000ffff067224 */ /* 0x000fce00078e001a */
.L_x_8:
[----:B------:R-:W-:-:S08]  /*0e20*/  NOP ;  /* 0x0000000000007918 */ /* 0x000fd00000000000 */
[----:B------:R-:W0:Y:S02]  /*0e30*/  USETMAXREG.TRY_ALLOC.CTAPOOL UP0, 0xe8 ;  /* 0x000000e8000079c8 */ /* 0x000e240008000600 */
[----:B0-----:R-:W-:-:S13]  /*0e40*/  PLOP3.LUT P1, PT, PT, PT, UP0, 0x80, 0x0 ;  /* 0x000000000000781c */ /* 0x001fda0003f2f008 */
[----:B------:R-:W-:Y:S05]  /*0e50*/  @!P1 BRA `(.L_x_8) ;  /* 0xfffffffc00f09947 */ /* 0x000fea000383ffff */
[----:B------:R-:W-:Y:S01]  /*0e60*/  ULDC.64 UR4, c[0x0][0x598] ;  /* 0x0001660000047ab9 */ /* 0x000fe20000000a00 */
[----:B------:R-:W-:Y:S01]  /*0e70*/  ULDC.64 UR20, c[0x0][0x208] ;  /* 0x0000820000147ab9 */ /* 0x000fe20000000a00 */
[----:B------:R-:W-:-:S04]  /*0e80*/  ISETP.NE.U32.AND P1, PT, RZ, UR4, PT ;  /* 0x00000004ff007c0c */ /* 0x000fc8000bf25070 */
[----:B------:R-:W-:-:S13]  /*0e90*/  ISETP.NE.AND.EX P1, PT, RZ, UR5, PT, P1 ;  /* 0x00000005ff007c0c */ /* 0x000fda000bf25310 */
[----:B------:R-:W-:Y:S05]  /*0ea0*/  @!P1 BRA `(.L_x_11) ;  /* 0x00000000001c9947 */ /* 0x000fea0003800000 */
[----:B------:R-:W0:Y:S02]  /*0eb0*/  LDC.64 R8, c[0x0][0x598] ;  /* 0x00016600ff087b82 */ /* 0x000e240000000a00 */
[----:B0-----:R-:W2:Y:S02]  /*0ec0*/  LDG.E.64 R8, desc[UR20][R8.64] ;  /* 0x0000001408087981 */ /* 0x001ea4000c1e1b00 */
[----:B--2---:R-:W-:-:S04]  /*0ed0*/  ISETP.NE.U32.AND P1, PT, R8, RZ, PT ;  /* 0x000000ff0800720c */ /* 0x004fc80003f25070 */
[----:B------:R-:W-:-:S13]  /*0ee0*/  ISETP.NE.AND.EX P1, PT, R9, RZ, PT, P1 ;  /* 0x000000ff0900720c */ /* 0x000fda0003f25310 */
[----:B------:R-:W-:Y:S05]  /*0ef0*/  @!P1 BRA `(.L_x_11) ;  /* 0x0000000000089947 */ /* 0x000fea0003800000 */
[----:B------:R0:W5:Y:S01]  /*0f00*/  LD.E R8, desc[UR20][R8.64] ;  /* 0x0000001408087980 */ /* 0x000162000c101900 */
[----:B------:R-:W-:Y:S05]  /*0f10*/  BRA `(.L_x_12) ;  /* 0x0000000000207947 */ /* 0x000fea0003800000 */
.L_x_11:
[----:B------:R-:W-:Y:S02]  /*0f20*/  ULDC.64 UR4, c[0x0][0x588] ;  /* 0x0001620000047ab9 */ /* 0x000fe40000000a00 */
[----:B------:R-:W-:-:S04]  /*0f30*/  ISETP.NE.U32.AND P1, PT, RZ, UR4, PT ;  /* 0x00000004ff007c0c */ /* 0x000fc8000bf25070 */
[----:B------:R-:W-:-:S13]  /*0f40*/  ISETP.NE.AND.EX P1, PT, RZ, UR5, PT, P1 ;  /* 0x00000005ff007c0c */ /* 0x000fda000bf25310 */
[----:B------:R-:W-:Y:S05]  /*0f50*/  @!P1 BRA `(.L_x_13) ;  /* 0x00000000000c9947 */ /* 0x000fea0003800000 */
[----:B------:R-:W0:Y:S02]  /*0f60*/  LDC.64 R8, c[0x0][0x588] ;  /* 0x00016200ff087b82 */ /* 0x000e240000000a00 */
[----:B0-----:R1:W5:Y:S01]  /*0f70*/  LDG.E R8, desc[UR20][R8.64] ;  /* 0x0000001408087981 */ /* 0x001362000c1e1900 */
[----:B------:R-:W-:Y:S05]  /*0f80*/  BRA `(.L_x_12) ;  /* 0x0000000000047947 */ /* 0x000fea0003800000 */
.L_x_13:
[----:B------:R-:W2:Y:S02]  /*0f90*/  LDC R8, c[0x0][0x580] ;  /* 0x00016000ff087b82 */ /* 0x000ea40000000800 */
.L_x_12:
[----:B------:R-:W-:Y:S02]  /*0fa0*/  ULDC.64 UR4, c[0x0][0x5a0] ;  /* 0x0001680000047ab9 */ /* 0x000fe40000000a00 */
[----:B------:R-:W-:-:S04]  /*0fb0*/  ISETP.NE.U32.AND P1, PT, RZ, UR4, PT ;  /* 0x00000004ff007c0c */ /* 0x000fc8000bf25070 */
[----:B------:R-:W-:-:S13]  /*0fc0*/  ISETP.NE.AND.EX P1, PT, RZ, UR5, PT, P1 ;  /* 0x00000005ff007c0c */ /* 0x000fda000bf25310 */
[----:B------:R-:W-:Y:S05]  /*0fd0*/  @!P1 BRA `(.L_x_14) ;  /* 0x00000000001c9947 */ /* 0x000fea0003800000 */
[----:B------:R-:W3:Y:S02]  /*0fe0*/  LDC.64 R12, c[0x0][0x5a0] ;  /* 0x00016800ff0c7b82 */ /* 0x000ee40000000a00 */
[----:B---3--:R-:W3:Y:S02]  /*0ff0*/  LDG.E.64 R12, desc[UR20][R12.64] ;  /* 0x000000140c0c7981 */ /* 0x008ee4000c1e1b00 */
[----:B---3--:R-:W-:-:S04]  /*1000*/  ISETP.NE.U32.AND P1, PT, R12, RZ, PT ;  /* 0x000000ff0c00720c */ /* 0x008fc80003f25070 */
[----:B------:R-:W-:-:S13]  /*1010*/  ISETP.NE.AND.EX P1, PT, R13, RZ, PT, P1 ;  /* 0x000000ff0d00720c */ /* 0x000fda0003f25310 */
[----:B------:R-:W-:Y:S05]  /*1020*/  @!P1 BRA `(.L_x_14) ;  /* 0x0000000000089947 */ /* 0x000fea0003800000 */
[----:B01----:R0:W5:Y:S01]  /*1030*/  LD.E R9, desc[UR20][R12.64] ;  /* 0x000000140c097980 */ /* 0x003162000c101900 */
[----:B------:R-:W-:Y:S05]  /*1040*/  BRA `(.L_x_15) ;  /* 0x0000000000207947 */ /* 0x000fea0003800000 */
.L_x_14:
[----:B------:R-:W-:Y:S02]  /*1050*/  ULDC.64 UR4, c[0x0][0x590] ;  /* 0x0001640000047ab9 */ /* 0x000fe40000000a00 */
[----:B------:R-:W-:-:S04]  /*1060*/  ISETP.NE.U32.AND P1, PT, RZ, UR4, PT ;  /* 0x00000004ff007c0c */ /* 0x000fc8000bf25070 */
[----:B------:R-:W-:-:S13]  /*1070*/  ISETP.NE.AND.EX P1, PT, RZ, UR5, PT, P1 ;  /* 0x00000005ff007c0c */ /* 0x000fda000bf25310 */
[----:B------:R-:W-:Y:S05]  /*1080*/  @!P1 BRA `(.L_x_16) ;  /* 0x00000000000c9947 */ /* 0x000fea0003800000 */
[----:B------:R-:W0:Y:S02]  /*1090*/  LDC.64 R12, c[0x0][0x590] ;  /* 0x00016400ff0c7b82 */ /* 0x000e240000000a00 */
[----:B01----:R1:W5:Y:S01]  /*10a0*/  LDG.E R9, desc[UR20][R12.64] ;  /* 0x000000140c097981 */ /* 0x003362000c1e1900 */
[----:B------:R-:W-:Y:S05]  /*10b0*/  BRA `(.L_x_15) ;  /* 0x0000000000047947 */ /* 0x000fea0003800000 */
.L_x_16:
[----:B01----:R-:W3:Y:S02]  /*10c0*/  LDC R9, c[0x0][0x584] ;  /* 0x00016100ff097b82 */ /* 0x003ee40000000800 */
.L_x_15:
[----:B------:R-:W-:-:S13]  /*10d0*/  LOP3.LUT P1, RZ, R14, 0xff, RZ, 0xc0, !PT ;  /* 0x000000ff0eff7812 */ /* 0x000fda000782c0ff */
[----:B------:R-:W-:Y:S05]  /*10e0*/  @!P1 EXIT ;  /* 0x000000000000994d */ /* 0x000fea0003800000 */
[----:B------:R-:W-:Y:S01]  /*10f0*/  ULDC UR4, c[0x0][0x28c] ;  /* 0x0000a30000047ab9 */ /* 0x000fe20000000800 */
[----:B------:R-:W-:Y:S01]  /*1100*/  LOP3.LUT R146, R4, 0x1, RZ, 0xfc, !PT ;  /* 0x0000000104927812 */ /* 0x000fe200078efcff */
[----:B------:R-:W-:-:S04]  /*1110*/  UIADD3 UR4, UR4, 0x7f, URZ ;  /* 0x0000007f04047890 */ /* 0x000fc8000fffe03f */
[----:B------:R-:W-:-:S04]  /*1120*/  USHF.R.S32.HI UR5, URZ, 0x1f, UR4 ;  /* 0x0000001f3f057899 */ /* 0x000fc80008011404 */
[----:B------:R-:W-:-:S03]  /*1130*/  ULEA.HI UR5, UR5, UR4, URZ, 0x7 ;  /* 0x0000000405057291 */ /* 0x000fc6000f8f383f */
[----:B------:R-:W-:Y:S01]  /*1140*/  UMOV UR4, URZ ;  /* 0x0000003f00047c82 */ /* 0x000fe20008000000 */
[----:B------:R-:W-:-:S03]  /*1150*/  USHF.R.S32.HI UR9, URZ, 0x7, UR5 ;  /* 0x000000073f097899 */ /* 0x000fc60008011405 */
[----:B------:R-:W-:-:S09]  /*1160*/  UMOV UR5, URZ ;  /* 0x0000003f00057c82 */ /* 0x000fd20008000000 */
.L_x_171:
[----:B------:R-:W-:Y:S01]  /*1170*/  LOP3.LUT R11, R0, 0x80, RZ, 0xc0, !PT ;  /* 0x00000080000b7812 */ /* 0x000fe200078ec0ff */
[----:B------:R-:W4:Y:S01]  /*1180*/  S2UR UR13, SR_CgaCtaId ;  /* 0x00000000000d79c3 */ /* 0x000f220000008800 */
[----:B------:R-:W-:Y:S01]  /*1190*/  UMOV UR12, 0x400 ;  /* 0x00000400000c7882 */ /* 0x000fe20000000000 */
[----:B------:R-:W-:Y:S01]  /*11a0*/  UMOV UR6, URZ ;  /* 0x0000003f00067c82 */ /* 0x000fe20008000000 */
[----:B------:R-:W-:Y:S01]  /*11b0*/  SHF.R.U32.HI R11, RZ, 0x7, R11 ;  /* 0x00000007ff0b7819 */ /* 0x000fe2000001160b */
[----:B------:R-:W-:Y:S01]  /*11c0*/  UMOV UR7, URZ ;  /* 0x0000003f00077c82 */ /* 0x000fe20008000000 */
[----:B------:R-:W-:Y:S02]  /*11d0*/  CS2R R20, SRZ ;  /* 0x0000000000147805 */ /* 0x000fe4000001ff00 */
[----:B------:R-:W-:Y:S02]  /*11e0*/  CS2R R18, SRZ ;  /* 0x0000000000127805 */ /* 0x000fe4000001ff00 */
[----:B------:R-:W-:Y:S01]  /*11f0*/  CS2R R22, SRZ ;  /* 0x0000000000167805 */ /* 0x000fe2000001ff00 */
[----:B01---5:R-:W0:Y:S01]  /*1200*/  LDC R12, c[0x0][0x28c] ;  /* 0x0000a300ff0c7b82 */ /* 0x023e220000000800 */
[----:B------:R-:W1:Y:S01]  /*1210*/  SHFL.IDX PT, R11, R11, RZ, 0x1f ;  /* 0x00001fff0b0b7589 */ /* 0x000e6200000e0000 */
[----:B------:R-:W-:-:S02]  /*1220*/  CS2R R88, SRZ ;  /* 0x0000000000587805 */ /* 0x000fc4000001ff00 */
[----:B------:R-:W-:Y:S02]  /*1230*/  CS2R R90, SRZ ;  /* 0x00000000005a7805 */ /* 0x000fe4000001ff00 */
[----:B------:R-:W-:Y:S02]  /*1240*/  CS2R R92, SRZ ;  /* 0x00000000005c7805 */ /* 0x000fe4000001ff00 */
[----:B------:R-:W-:Y:S02]  /*1250*/  CS2R R94, SRZ ;  /* 0x00000000005e7805 */ /* 0x000fe4000001ff00 */
[----:B------:R-:W-:Y:S02]  /*1260*/  CS2R R96, SRZ ;  /* 0x0000000000607805 */ /* 0x000fe4000001ff00 */
[----:B------:R-:W-:Y:S02]  /*1270*/  CS2R R98, SRZ ;  /* 0x0000000000627805 */ /* 0x000fe4000001ff00 */
        /* <DEDUP_REMOVED lines=16> */
[----:B0-----:R-:W-:Y:S02]  /*1380*/  ISETP.GE.AND P1, PT, R12, 0x1, PT ;  /* 0x000000010c00780c */ /* 0x001fe40003f26270 */
[----:B------:R-:W-:Y:S02]  /*1390*/  CS2R R132, SRZ ;  /* 0x0000000000847805 */ /* 0x000fe4000001ff00 */
[----:B-1----:R-:W-:-:S02]  /*13a0*/  R2UR UR8, R11 ;  /* 0x000000000b0872ca */ /* 0x002fc400000e0000 */
[----:B------:R-:W-:Y:S02]  /*13b0*/  CS2R R134, SRZ ;  /* 0x0000000000867805 */ /* 0x000fe4000001ff00 */
[----:B------:R-:W-:Y:S02]  /*13c0*/  CS2R R136, SRZ ;  /* 0x0000000000887805 */ /* 0x000fe4000001ff00 */
[----:B------:R-:W-:Y:S02]  /*13d0*/  CS2R R138, SRZ ;  /* 0x00000000008a7805 */ /* 0x000fe4000001ff00 */
[----:B------:R-:W-:Y:S02]  /*13e0*/  CS2R R140, SRZ ;  /* 0x00000000008c7805 */ /* 0x000fe4000001ff00 */
[----:B------:R-:W-:Y:S02]  /*13f0*/  CS2R R142, SRZ ;  /* 0x00000000008e7805 */ /* 0x000fe4000001ff00 */
[----:B------:R-:W-:Y:S01]  /*1400*/  CS2R R144, SRZ ;  /* 0x0000000000907805 */ /* 0x000fe2000001ff00 */
[----:B------:R-:W-:Y:S01]  /*1410*/  IMAD.U32 R15, RZ, RZ, UR4 ;  /* 0x00000004ff0f7e24 */ /* 0x000fe2000f8e00ff */
[----:B------:R-:W-:-:S02]  /*1420*/  CS2R R56, SRZ ;  /* 0x0000000000387805 */ /* 0x000fc4000001ff00 */
[----:B------:R-:W-:Y:S02]  /*1430*/  CS2R R58, SRZ ;  /* 0x00000000003a7805 */ /* 0x000fe4000001ff00 */
[----:B------:R-:W-:Y:S02]  /*1440*/  CS2R R60, SRZ ;  /* 0x00000000003c7805 */ /* 0x000fe4000001ff00 */
[----:B------:R-:W-:Y:S02]  /*1450*/  CS2R R62, SRZ ;  /* 0x00000000003e7805 */ /* 0x000fe4000001ff00 */
[----:B------:R-:W-:Y:S01]  /*1460*/  CS2R R64, SRZ ;  /* 0x0000000000407805 */ /* 0x000fe2000001ff00 */
[----:B------:R-:W-:Y:S01]  /*1470*/  ULEA.HI UR10, UR8, UR8, URZ, 0x1 ;  /* 0x00000008080a7291 */ /* 0x000fe2000f8f083f */
[----:B------:R-:W-:Y:S02]  /*1480*/  CS2R R66, SRZ ;  /* 0x0000000000427805 */ /* 0x000fe4000001ff00 */
[----:B------:R-:W-:-:S02]  /*1490*/  CS2R R68, SRZ ;  /* 0x0000000000447805 */ /* 0x000fc4000001ff00 */
[----:B------:R-:W-:Y:S01]  /*14a0*/  CS2R R70, SRZ ;  /* 0x0000000000467805 */ /* 0x000fe2000001ff00 */
[----:B------:R-:W-:Y:S01]  /*14b0*/  ULOP3.LUT UR11, UR10, 0x7fffe, URZ, 0xc0, !UPT ;  /* 0x0007fffe0a0b7892 */ /* 0x000fe2000f8ec03f */
[----:B------:R-:W-:Y:S01]  /*14c0*/  CS2R R72, SRZ ;  /* 0x0000000000487805 */ /* 0x000fe2000001ff00 */
[----:B----4-:R-:W-:Y:S01]  /*14d0*/  ULEA UR10, UR13, UR12, 0x18 ;  /* 0x0000000c0d0a7291 */ /* 0x010fe2000f8ec03f */
[----:B------:R-:W-:Y:S01]  /*14e0*/  CS2R R74, SRZ ;  /* 0x00000000004a7805 */ /* 0x000fe2000001ff00 */
[----:B------:R-:W-:Y:S01]  /*14f0*/  UIADD3 UR11, UR8, -UR11, URZ ;  /* 0x8000000b080b7290 */ /* 0x000fe2000fffe03f */
[----:B------:R-:W-:Y:S01]  /*1500*/  CS2R R76, SRZ ;  /* 0x00000000004c7805 */ /* 0x000fe2000001ff00 */
[----:B------:R-:W-:Y:S01]  /*1510*/  UMOV UR12, UR5 ;  /* 0x00000005000c7c82 */ /* 0x000fe20008000000 */
[----:B------:R-:W-:Y:S01]  /*1520*/  UMOV UR8, URZ ;  /* 0x0000003f00087c82 */ /* 0x000fe20008000000 */
[----:B------:R-:W-:Y:S01]  /*1530*/  ULEA UR11, UR11, UR10, 0xd ;  /* 0x0000000a0b0b7291 */ /* 0x000fe2000f8e683f */
[----:B------:R-:W-:-:S02]  /*1540*/  CS2R R78, SRZ ;  /* 0x00000000004e7805 */ /* 0x000fc4000001ff00 */
[----:B------:R-:W-:Y:S02]  /*1550*/  CS2R R80, SRZ ;  /* 0x0000000000507805 */ /* 0x000fe4000001ff00 */
[----:B------:R-:W-:Y:S01]  /*1560*/  CS2R R82, SRZ ;  /* 0x0000000000527805 */ /* 0x000fe2000001ff00 */
[----:B------:R-:W-:Y:S01]  /*1570*/  UIADD3 UR11, UR11, 0x100, URZ ;  /* 0x000001000b0b7890 */ /* 0x000fe2000fffe03f */
[----:B------:R-:W-:Y:S02]  /*1580*/  CS2R R84, SRZ ;  /* 0x0000000000547805 */ /* 0x000fe4000001ff00 */
[----:B------:R-:W-:Y:S02]  /*1590*/  CS2R R86, SRZ ;  /* 0x0000000000567805 */ /* 0x000fe4000001ff00 */
[----:B------:R-:W-:Y:S01]  /*15a0*/  CS2R R24, SRZ ;  /* 0x0000000000187805 */ /* 0x000fe2000001ff00 */
[----:B------:R-:W-:Y:S01]  /*15b0*/  USHF.R.U32.HI UR11, URZ, 0x4, UR11 ;  /* 0x000000043f0b7899 */ /* 0x000fe2000801160b */
[----:B------:R-:W-:-:S02]  /*15c0*/  CS2R R26, SRZ ;  /* 0x00000000001a7805 */ /* 0x000fc4000001ff00 */
[----:B------:R-:W-:Y:S02]  /*15d0*/  CS2R R28, SRZ ;  /* 0x00000000001c7805 */ /* 0x000fe4000001ff00 */
[----:B------:R-:W-:Y:S01]  /*15e0*/  CS2R R30, SRZ ;  /* 0x00000000001e7805 */ /* 0x000fe2000001ff00 */
[----:B------:R-:W-:Y:S01]  /*15f0*/  ULOP3.LUT UR11, UR11, 0x3fff, URZ, 0xc0, !UPT ;  /* 0x00003fff0b0b7892 */ /* 0x000fe2000f8ec03f */
        /* <DEDUP_REMOVED lines=11> */
[----:B------:R-:W-:Y:S01]  /*16b0*/  CS2R R54, SRZ ;  /* 0x0000000000367805 */ /* 0x000fe2000001ff00 */
[----:B--2---:R-:W-:Y:S06]  /*16c0*/  @!P1 BRA `(.L_x_17) ;  /* 0x00000008009c9947 */ /* 0x004fec0003800000 */
[----:B------:R-:W-:-:S13]  /*16d0*/  ISETP.NE.AND P2, PT, R146, 0x3, PT ;  /* 0x000000039200780c */ /* 0x000fda0003f45270 */
[----:B------:R-:W-:Y:S05]  /*16e0*/  @!P2 BRA `(.L_x_18) ;  /* 0x000000000004a947 */ /* 0x000fea0003800000 */
[----:B------:R-:W-:Y:S01]  /*16f0*/  BPT.TRAP 0x1 ;  /* 0x000000040000795c */ /* 0x000fe20000300000 */
.L_x_18:
[----:B------:R-:W-:Y:S01]  /*1700*/  ULEA UR6, UR5, UR10, 0x3 ;  /* 0x0000000a05067291 */ /* 0x000fe2000f8e183f */
[----:B------:R-:W-:-:S05]  /*1710*/  IMAD.U32 R11, RZ, RZ, UR4 ;  /* 0x00000004ff0b7e24 */ /* 0x000fca000f8e00ff */
[----:B------:R-:W-:-:S04]  /*1720*/  SHF.L.U32 R11, R11, 0x1f, RZ ;  /* 0x0000001f0b0b7819 */ /* 0x000fc800000006ff */
[----:B------:R0:W1:Y:S01]  /*1730*/  SYNCS.PHASECHK.TRANS64.TRYWAIT P1, [UR6], R11 ;  /* 0x0000000bff0075a7 */ /* 0x0000620008020146 */
[----:B------:R-:W-:Y:S05]  /*1740*/  @!P2 BRA `(.L_x_19) ;  /* 0x000000000004a947 */ /* 0x000fea0003800000 */
[----:B------:R-:W-:Y:S01]  /*1750*/  BPT.TRAP 0x1 ;  /* 0x000000040000795c */ /* 0x000fe20000300000 */
.L_x_19:
[----:B-1----:R-:W-:Y:S05]  /*1760*/  @P1 BRA `(.L_x_20) ;  /* 0x0000000000081947 */ /* 0x002fea0003800000 */
[----:B------:R-:W1:Y:S02]  /*1770*/  SYNCS.PHASECHK.TRANS64.TRYWAIT P1, [UR6], R11 ;  /* 0x0000000bff0075a7 */ /* 0x000e640008020146 */
[----:B-1----:R-:W-:Y:S05]  /*1780*/  @!P1 BRA `(.L_x_21) ;  /* 0x0000008000489947 */ /* 0x002fea0003800000 */
.L_x_20:
[----:B------:R-:W-:Y:S01]  /*1790*/  UIADD3 UR6, UR10, 0x28100, URZ ;  /* 0x000281000a067890 */ /* 0x000fe2000fffe03f */
[----:B------:R-:W-:Y:S01]  /*17a0*/  WARPGROUP.ARRIVE ;  /* 0x00000000000079c5 */ /* 0x000fe20000000000 */
[----:B------:R-:W-:Y:S01]  /*17b0*/  ULOP3.LUT UR8, UR11, 0x10000, URZ, 0xfc, !UPT ;  /* 0x000100000b087892 */ /* 0x000fe2000f8efc3f */
[----:B------:R-:W-:Y:S01]  /*17c0*/  CS2R R20, SRZ ;  /* 0x0000000000147805 */ /* 0x000fe2000001ff00 */
[----:B------:R-:W-:Y:S01]  /*17d0*/  USHF.R.U32.HI UR6, URZ, 0x4, UR6 ;  /* 0x000000043f067899 */ /* 0x000fe20008011606 */
[----:B------:R-:W-:Y:S01]  /*17e0*/  CS2R R18, SRZ ;  /* 0x0000000000127805 */ /* 0x000fe2000001ff00 */
[----:B------:R-:W-:Y:S01]  /*17f0*/  ULEA UR8, UR5, UR8, 0xb ;  /* 0x0000000805087291 */ /* 0x000fe2000f8e583f */
[----:B------:R-:W-:Y:S01]  /*1800*/  CS2R R22, SRZ ;  /* 0x0000000000167805 */ /* 0x000fe2000001ff00 */
[----:B------:R-:W-:Y:S01]  /*1810*/  ULOP3.LUT UR6, UR6, 0x3fff, URZ, 0xc0, !UPT ;  /* 0x00003fff06067892 */ /* 0x000fe2000f8ec03f */
[----:B------:R-:W-:Y:S01]  /*1820*/  CS2R R88, SRZ ;  /* 0x0000000000587805 */ /* 0x000fe2000001ff00 */
[----:B------:R-:W-:Y:S01]  /*1830*/  UMOV UR13, 0x40000040 ;  /* 0x40000040000d7882 */ /* 0x000fe20000000000 */
[----:B------:R-:W-:Y:S01]  /*1840*/  UMOV UR15, 0x40000040 ;  /* 0x40000040000f7882 */ /* 0x000fe20000000000 */
[----:B------:R-:W-:Y:S01]  /*1850*/  ULOP3.LUT UR6, UR6, 0x10000, URZ, 0xfc, !UPT ;  /* 0x0001000006067892 */ /* 0x000fe2000f8efc3f */
[----:B------:R-:W-:Y:S01]  /*1860*/  CS2R R90, SRZ ;  /* 0x00000000005a7805 */ /* 0x000fe2000001ff00 */
[----:B------:R-:W-:Y:S01]  /*1870*/  UMOV UR12, UR8 ;  /* 0x00000008000c7c82 */ /* 0x000fe20008000000 */
[----:B------:R-:W-:Y:S01]  /*1880*/  CS2R R92, SRZ ;  /* 0x00000000005c7805 */ /* 0x000fe2000001ff00 */
[----:B------:R-:W-:Y:S01]  /*1890*/  ULEA UR7, UR5, UR6, 0x9 ;  /* 0x0000000605077291 */ /* 0x000fe2000f8e483f */
[----:B------:R-:W-:Y:S01]  /*18a0*/  CS2R R94, SRZ ;  /* 0x00000000005e7805 */ /* 0x000fe2000001ff00 */
[----:B------:R-:W-:Y:S01]  /*18b0*/  UIADD3 UR6, UR8, 0x400, URZ ;  /* 0x0000040008067890 */ /* 0x000fe2000fffe03f */
[----:B------:R-:W-:-:S02]  /*18c0*/  CS2R R96, SRZ ;  /* 0x0000000000607805 */ /* 0x000fc4000001ff00 */
[----:B------:R-:W-:Y:S02]  /*18d0*/  CS2R R98, SRZ ;  /* 0x0000000000627805 */ /* 0x000fe4000001ff00 */
[----:B------:R-:W-:Y:S02]  /*18e0*/  CS2R R100, SRZ ;  /* 0x0000000000647805 */ /* 0x000fe4000001ff00 */
[----:B------:R-:W-:Y:S01]  /*18f0*/  CS2R R102, SRZ ;  /* 0x0000000000667805 */ /* 0x000fe2000001ff00 */
[----:B------:R-:W-:Y:S01]  /*1900*/  UMOV UR14, UR7 ;  /* 0x00000007000e7c82 */ /* 0x000fe20008000000 */
[----:B------:R-:W-:Y:S01]  /*1910*/  CS2R R104, SRZ ;  /* 0x0000000000687805 */ /* 0x000fe2000001ff00 */
[----:B------:R-:W-:Y:S01]  /*1920*/  QGMMA.64x64x32.F32.E5M2.E5M2 R56, gdesc[UR12], RZ, !UPT ;  /* 0x00e000000c3879f3 */ /* 0x000fe2000c7038ff */
[----:B------:R-:W-:Y:S01]  /*1930*/  UMOV UR12, UR6 ;  /* 0x00000006000c7c82 */ /* 0x000fe20008000000 */
[----:B------:R-:W-:Y:S01]  /*1940*/  UMOV UR13, 0x40000040 ;  /* 0x40000040000d7882 */ /* 0x000fe20000000000 */
[----:B------:R-:W-:Y:S01]  /*1950*/  UIADD3 UR6, UR8, 0x402, URZ ;  /* 0x0000040208067890 */ /* 0x000fe2000fffe03f */
[----:B------:R-:W-:Y:S01]  /*1960*/  QGMMA.64x64x32.F32.E5M2.E5M2 R24, gdesc[UR12], RZ, !UPT ;  /* 0x00e000000c1879f3 */ /* 0x000fe2000c7038ff */
[----:B------:R-:W-:Y:S01]  /*1970*/  UIADD3 UR12, UR8, 0x2, URZ ;  /* 0x00000002080c7890 */ /* 0x000fe2000fffe03f */
[----:B------:R-:W-:Y:S01]  /*1980*/  CS2R R106, SRZ ;  /* 0x00000000006a7805 */ /* 0x000fe2000001ff00 */
[----:B------:R-:W-:Y:S01]  /*1990*/  UIADD3 UR14, UR7, 0x2, URZ ;  /* 0x00000002070e7890 */ /* 0x000fe2000fffe03f */
[----:B------:R-:W-:Y:S01]  /*19a0*/  CS2R R108, SRZ ;  /* 0x00000000006c7805 */ /* 0x000fe2000001ff00 */
[----:B------:R-:W-:Y:S01]  /*19b0*/  UMOV UR13, 0x40000040 ;  /* 0x40000040000d7882 */ /* 0x000fe20000000000 */
[----:B------:R-:W-:Y:S01]  /*19c0*/  UMOV UR15, 0x40000040 ;  /* 0x40000040000f7882 */ /* 0x000fe20000000000 */
        /* <DEDUP_REMOVED lines=17> */
[----:B------:R-:W-:Y:S01]  /*1ae0*/  CS2R R144, SRZ ;  /* 0x0000000000907805 */ /* 0x000fe2000001ff00 */
[----:B------:R-:W-:Y:S01]  /*1af0*/  QGMMA.64x64x32.F32.E5M2.E5M2 R56, gdesc[UR12], R56 ;  /* 0x00e000000c3879f3 */ /* 0x000fe20008703838 */
[----:B------:R-:W-:Y:S01]  /*1b00*/  UMOV UR12, UR6 ;  /* 0x00000006000c7c82 */ /* 0x000fe20008000000 */
[----:B------:R-:W-:Y:S01]  /*1b10*/  UMOV UR13, 0x40000040 ;  /* 0x40000040000d7882 */ /* 0x000fe20000000000 */
[----:B------:R-:W-:Y:S01]  /*1b20*/  UIADD3 UR6, UR8, 0x404, URZ ;  /* 0x0000040408067890 */ /* 0x000fe2000fffe03f */
[----:B------:R-:W-:Y:S01]  /*1b30*/  QGMMA.64x64x32.F32.E5M2.E5M2 R24, gdesc[UR12], R24 ;  /* 0x00e000000c1879f3 */ /* 0x000fe20008703818 */
[----:B------:R-:W-:-:S02]  /*1b40*/  UIADD3 UR12, UR8, 0x4, URZ ;  /* 0x00000004080c7890 */ /* 0x000fc4000fffe03f */
[----:B------:R-:W-:Y:S01]  /*1b50*/  UIADD3 UR14, UR7, 0x4, URZ ;  /* 0x00000004070e7890 */ /* 0x000fe2000fffe03f */
[----:B------:R-:W-:Y:S01]  /*1b60*/  UMOV UR13, 0x40000040 ;  /* 0x40000040000d7882 */ /* 0x000fe20000000000 */
[----:B------:R-:W-:-:S07]  /*1b70*/  UMOV UR15, 0x40000040 ;  /* 0x40000040000f7882 */ /* 0x000fce0000000000 */
[----:B------:R-:W-:Y:S01]  /*1b80*/  QGMMA.64x64x32.F32.E5M2.E5M2 R56, gdesc[UR12], R56 ;  /* 0x00e000000c3879f3 */ /* 0x000fe20008703838 */
[----:B------:R-:W-:Y:S01]  /*1b90*/  UMOV UR12, UR6 ;  /* 0x00000006000c7c82 */ /* 0x000fe20008000000 */
[----:B------:R-:W-:Y:S01]  /*1ba0*/  UMOV UR13, 0x40000040 ;  /* 0x40000040000d7882 */ /* 0x000fe20000000000 */
[----:B------:R-:W-:Y:S01]  /*1bb0*/  UMOV UR6, 0x4 ;  /* 0x0000000400067882 */ /* 0x000fe20000000000 */
[----:B------:R-:W-:Y:S01]  /*1bc0*/  QGMMA.64x64x32.F32.E5M2.E5M2 R24, gdesc[UR12], R24 ;  /* 0x00e000000c1879f3 */ /* 0x000fe20008703818 */
[----:B------:R-:W-:Y:S02]  /*1bd0*/  UIADD3 UR14, UR7, 0x6, URZ ;  /* 0x00000006070e7890 */ /* 0x000fe4000fffe03f */
[----:B------:R-:W-:Y:S01]  /*1be0*/  UIADD3 UR12, UR8, 0x6, URZ ;  /* 0x00000006080c7890 */ /* 0x000fe2000fffe03f */
[----:B------:R-:W-:Y:S01]  /*1bf0*/  ULDC UR7, c[0x0][0x50c] ;  /* 0x0001430000077ab9 */ /* 0x000fe20000000800 */
[----:B------:R-:W-:Y:S02]  /*1c00*/  UIADD3 UR8, UR8, 0x406, URZ ;  /* 0x0000040608087890 */ /* 0x000fe4000fffe03f */
[----:B------:R-:W-:Y:S01]  /*1c10*/  UISETP.NE.AND UP0, UPT, UR7, 0x4, UPT ;  /* 0x000000040700788c */ /* 0x000fe2000bf05270 */
[----:B------:R-:W-:Y:S01]  /*1c20*/  UMOV UR13, 0x40000040 ;  /* 0x40000040000d7882 */ /* 0x000fe20000000000 */
[----:B------:R-:W-:-:S02]  /*1c30*/  UMOV UR15, 0x40000040 ;  /* 0x40000040000f7882 */ /* 0x000fc40000000000 */
[----:B------:R-:W-:-:S06]  /*1c40*/  USEL UR7, URZ, 0x1, UP0 ;  /* 0x000000013f077887 */ /* 0x000fcc0008000000 */
[----:B------:R-:W-:Y:S01]  /*1c50*/  ISETP.NE.AND P1, PT, RZ, UR7, PT ;  /* 0x00000007ff007c0c */ /* 0x000fe2000bf25270 */
[----:B------:R-:W-:Y:S01]  /*1c60*/  QGMMA.64x64x32.F32.E5M2.E5M2 R56, gdesc[UR12], R56 ;  /* 0x00e000000c3879f3 */ /* 0x000fe20008703838 */
[----:B------:R-:W-:Y:S01]  /*1c70*/  UMOV UR12, UR8 ;  /* 0x00000008000c7c82 */ /* 0x000fe20008000000 */
[----:B------:R-:W-:Y:S02]  /*1c80*/  UMOV UR13, 0x40000040 ;  /* 0x40000040000d7882 */ /* 0x000fe40000000000 */
[----:B------:R-:W-:Y:S08]  /*1c90*/  QGMMA.64x64x32.F32.E5M2.E5M2 R24, gdesc[UR12], R24, gsb0 ;  /* 0x00e000000c1879f3 */ /* 0x000ff00008003818 */
[----:B------:R-:W-:Y:S05]  /*1ca0*/  @!P1 BRA `(.L_x_22) ;  /* 0x0000000400089947 */ /* 0x000fea0003800000 */
[----:B------:R-:W-:Y:S02]  /*1cb0*/  WARPGROUP.DEPBAR.LE gsb0, 0x0 ;  /* 0x00008000000079c5 */ /* 0x000fe40000010000 */
[----:B------:R-:W-:-:S01]  /*1cc0*/  FADD R145, RZ, R56 ;  /* 0x00000038ff917221 */ /* 0x000fc20000000000 */
[----:B------:R-:W-:Y:S01]  /*1cd0*/  FADD R144, RZ, R57 ;  /* 0x00000039ff907221 */ /* 0x000fe20000000000 */
        /* <DEDUP_REMOVED lines=62> */
[----:B------:R-:W-:-:S06]  /*20c0*/  UMOV UR6, URZ ;  /* 0x0000003f00067c82 */ /* 0x000fcc0008000000 */
.L_x_22:
[----:B------:R-:W-:-:S04]  /*20d0*/  UIADD3 UR12, UR5, 0x1, URZ ;  /* 0x00000001050c7890 */ /* 0x000fc8000fffe03f */
[----:B------:R-:W-:-:S04]  /*20e0*/  UISETP.NE.AND UP0, UPT, UR12, 0x5, UPT ;  /* 0x000000050c00788c */ /* 0x000fc8000bf05270 */
[----:B------:R-:W-:Y:S02]  /*20f0*/  USEL UR8, URZ, 0x1, UP0 ;  /* 0x000000013f087887 */ /* 0x000fe40008000000 */
[----:B------:R-:W-:Y:S02]  /*2100*/  USEL UR12, UR12, URZ, UP0 ;  /* 0x0000003f0c0c7287 */ /* 0x000fe40008000000 */
[----:B------:R-:W-:-:S06]  /*2110*/  ULOP3.LUT UR8, UR4, UR8, URZ, 0x3c, !UPT ;  /* 0x0000000804087292 */ /* 0x000fcc000f8e3c3f */
[----:B------:R-:W-:Y:S01]  /*2120*/  IMAD.U32 R15, RZ, RZ, UR8 ;  /* 0x00000008ff0f7e24 */ /* 0x000fe2000f8e00ff */
[----:B------:R-:W-:-:S06]  /*2130*/  UMOV UR8, 0x1 ;  /* 0x0000000100087882 */ /* 0x000fcc0000000000 */
.L_x_17:
[----:B------:R-:W-:-:S04]  /*2140*/  UISETP.LT.AND UP0, UPT, UR9, 0x1, UPT ;  /* 0x000000010900788c */ /* 0x000fc8000bf01270 */
[----:B------:R-:W-:-:S04]  /*2150*/  USEL UR13, UR9, 0x1, UP0 ;  /* 0x00000001090d7887 */ /* 0x000fc80008000000 */
[----:B------:R-:W-:-:S04]  /*2160*/  UIADD3 UR13, UR9, -UR13, URZ ;  /* 0x8000000d090d7290 */ /* 0x000fc8000fffe03f */
[----:B------:R-:W-:-:S06]  /*2170*/  UISETP.GE.AND UP0, UPT, UR13, 0x1, UPT ;  /* 0x000000010d00788c */ /* 0x000fcc000bf06270 */
[----:B------:R-:W-:-:S13]  /*2180*/  PLOP3.LUT P1, PT, PT, PT, UP0, 0x80, 0x0 ;  /* 0x000000000000781c */ /* 0x000fda0003f2f008 */
[----:B------:R-:W-:Y:S05]  /*2190*/  @!P1 BRA `(.L_x_23) ;  /* 0x0000000800749947 */ /* 0x000fea0003800000 */
[----:B01----:R-:W-:Y:S01]  /*21a0*/  IMAD.U32 R11, RZ, RZ, UR13 ;  /* 0x0000000dff0b7e24 */ /* 0x003fe2000f8e00ff */
[----:B------:R-:W-:Y:S01]  /*21b0*/  ULDC UR14, c[0x0][0x50c] ;  /* 0x00014300000e7ab9 */ /* 0x000fe20000000800 */
[----:B------:R-:W-:-:S07]  /*21c0*/  IMAD.U32 R12, RZ, RZ, UR5 ;  /* 0x00000005ff0c7e24 */ /* 0x000fce000f8e00ff */
.L_x_31:
[----:B------:R-:W-:-:S13]  /*21d0*/  ISETP.NE.AND P2, PT, R146, 0x3, PT ;  /* 0x000000039200780c */ /* 0x000fda0003f45270 */
[----:B0-----:R-:W-:Y:S05]  /*21e0*/  @!P2 BRA `(.L_x_24) ;  /* 0x000000000004a947 */ /* 0x001fea0003800000 */
[----:B------:R-:W-:Y:S01]  /*21f0*/  BPT.TRAP 0x1 ;  /* 0x000000040000795c */ /* 0x000fe20000300000 */
.L_x_24:
[----:B------:R-:W0:Y:S01]  /*2200*/  S2UR UR13, SR_CgaCtaId ;  /* 0x00000000000d79c3 */ /* 0x000e220000008800 */
[----:B------:R-:W-:Y:S01]  /*2210*/  UMOV UR10, 0x400 ;  /* 0x00000400000a7882 */ /* 0x000fe20000000000 */
[----:B------:R-:W-:Y:S01]  /*2220*/  SHF.L.U32 R13, R15, 0x1f, RZ ;  /* 0x0000001f0f0d7819 */ /* 0x000fe200000006ff */
[----:B0-----:R-:W-:-:S04]  /*2230*/  ULEA UR10, UR13, UR10, 0x18 ;  /* 0x0000000a0d0a7291 */ /* 0x001fc8000f8ec03f */
[----:B------:R-:W-:-:S09]  /*2240*/  ULEA UR13, UR12, UR10, 0x3 ;  /* 0x0000000a0c0d7291 */ /* 0x000fd2000f8e183f */
[----:B------:R0:W1:Y:S01]  /*2250*/  SYNCS.PHASECHK.TRANS64.TRYWAIT P1, [UR13], R13 ;  /* 0x0000000dff0075a7 */ /* 0x000062000802014d */
[----:B------:R-:W-:Y:S05]  /*2260*/  @!P2 BRA `(.L_x_25) ;  /* 0x000000000004a947 */ /* 0x000fea0003800000 */
[----:B------:R-:W-:Y:S01]  /*2270*/  BPT.TRAP 0x1 ;  /* 0x000000040000795c */ /* 0x000fe20000300000 */
.L_x_25:
[----:B-1----:R-:W-:Y:S05]  /*2280*/  @P1 BRA `(.L_x_26) ;  /* 0x0000000000081947 */ /* 0x002fea0003800000 */
[----:B------:R-:W1:Y:S02]  /*2290*/  SYNCS.PHASECHK.TRANS64.TRYWAIT P1, [UR13], R13 ;  /* 0x0000000dff0075a7 */ /* 0x000e64000802014d */
[----:B-1----:R-:W-:Y:S05]  /*22a0*/  @!P1 BRA `(.L_x_27) ;  /* 0x0000007400989947 */ /* 0x002fea0003800000 */
.L_x_26:
[----:B------:R-:W-:Y:S01]  /*22b0*/  UIADD3 UR13, UR10, 0x28100, URZ ;  /* 0x000281000a0d7890 */ /* 0x000fe2000fffe03f */
[----:B------:R-:W-:Y:S01]  /*22c0*/  WARPGROUP.ARRIVE ;  /* 0x00000000000079c5 */ /* 0x000fe20000000000 */
[----:B------:R-:W-:Y:S02]  /*22d0*/  UISETP.NE.AND UP0, UPT, UR7, URZ, UPT ;  /* 0x0000003f0700728c */ /* 0x000fe4000bf05270 */
[----:B------:R-:W-:Y:S02]  /*22e0*/  USHF.R.U32.HI UR13, URZ, 0x4, UR13 ;  /* 0x000000043f0d7899 */ /* 0x000fe4000801160d */
[----:B------:R-:W-:Y:S02]  /*22f0*/  USEL UR8, UR8, URZ, !UP0 ;  /* 0x0000003f08087287 */ /* 0x000fe4000c000000 */
[----:B------:R-:W-:Y:S02]  /*2300*/  ULOP3.LUT UR13, UR13, 0x3fff, URZ, 0xc0, !UPT ;  /* 0x00003fff0d0d7892 */ /* 0x000fe4000f8ec03f */
[----:B------:R-:W-:-:S02]  /*2310*/  ULOP3.LUT UR7, UR11, 0x10000, URZ, 0xfc, !UPT ;  /* 0x000100000b077892 */ /* 0x000fc4000f8efc3f */
[----:B------:R-:W-:Y:S02]  /*2320*/  ULOP3.LUT UR13, UR13, 0x10000, URZ, 0xfc, !UPT ;  /* 0x000100000d0d7892 */ /* 0x000fe4000f8efc3f */
[----:B------:R-:W-:Y:S02]  /*2330*/  UISETP.NE.U32.AND UP0, UPT, UR8, URZ, UPT ;  /* 0x0000003f0800728c */ /* 0x000fe4000bf05070 */
[----:B------:R-:W-:Y:S02]  /*2340*/  ULEA UR8, UR12, UR7, 0xb ;  /* 0x000000070c087291 */ /* 0x000fe4000f8e583f */
[----:B------:R-:W-:Y:S02]  /*2350*/  ULEA UR7, UR12, UR13, 0x9 ;  /* 0x0000000d0c077291 */ /* 0x000fe4000f8e483f */
[----:B------:R-:W-:Y:S01]  /*2360*/  UIADD3 UR13, UR8, 0x400, URZ ;  /* 0x00000400080d7890 */ /* 0x000fe2000fffe03f */
[----:B------:R-:W-:Y:S02]  /*2370*/  UMOV UR17, 0x40000040 ;  /* 0x4000004000117882 */ /* 0x000fe40000000000 */
[----:B------:R-:W-:Y:S01]  /*2380*/  UMOV UR16, UR8 ;  /* 0x0000000800107c82 */ /* 0x000fe20008000000 */
[----:B------:R-:W-:Y:S01]  /*2390*/  UMOV UR19, 0x40000040 ;  /* 0x4000004000137882 */ /* 0x000fe20000000000 */
[----:B------:R-:W-:Y:S01]  /*23a0*/  UMOV UR18, UR7 ;  /* 0x0000000700127c82 */ /* 0x000fe20008000000 */
[----:B------:R-:W-:Y:S01]  /*23b0*/  UIADD3 UR6, UR6, 0x4, URZ ;  /* 0x0000000406067890 */ /* 0x000fe2000fffe03f */
[----:B------:R-:W-:Y:S01]  /*23c0*/  QGMMA.64x64x32.F32.E5M2.E5M2 R56, gdesc[UR16], R56, UP0 ;  /* 0x00e00000103879f3 */ /* 0x000fe2000bf03838 */
[----:B------:R-:W-:Y:S01]  /*23d0*/  UMOV UR16, UR13 ;  /* 0x0000000d00107c82 */ /* 0x000fe20008000000 */
[----:B------:R-:W-:Y:S01]  /*23e0*/  UMOV UR17, 0x40000040 ;  /* 0x4000004000117882 */ /* 0x000fe20000000000 */
[----:B------:R-:W-:Y:S01]  /*23f0*/  UIADD3 UR13, UR8, 0x402, URZ ;  /* 0x00000402080d7890 */ /* 0x000fe2000fffe03f */
[----:B------:R-:W-:Y:S01]  /*2400*/  QGMMA.64x64x32.F32.E5M2.E5M2 R24, gdesc[UR16], R24, UP0 ;  /* 0x00e00000101879f3 */ /* 0x000fe2000bf03818 */
[----:B------:R-:W-:-:S02]  /*2410*/  UIADD3 UR16, UR8, 0x2, URZ ;  /* 0x0000000208107890 */ /* 0x000fc4000fffe03f */
[----:B------:R-:W-:Y:S01]  /*2420*/  UIADD3 UR18, UR7, 0x2, URZ ;  /* 0x0000000207127890 */ /* 0x000fe2000fffe03f */
[----:B------:R-:W-:Y:S01]  /*2430*/  UMOV UR17, 0x40000040 ;  /* 0x4000004000117882 */ /* 0x000fe20000000000 */
[----:B------:R-:W-:Y:S01]  /*2440*/  UMOV UR19, 0x40000040 ;  /* 0x4000004000137882 */ /* 0x000fe20000000000 */
[----:B------:R-:W-:-:S06]  /*2450*/  UISETP.NE.AND UP0, UPT, UR6, UR14, UPT ;  /* 0x0000000e0600728c */ /* 0x000fcc000bf05270 */
[----:B------:R-:W-:Y:S01]  /*2460*/  QGMMA.64x64x32.F32.E5M2.E5M2 R56, gdesc[UR16], R56 ;  /* 0x00e00000103879f3 */ /* 0x000fe20008703838 */
[----:B------:R-:W-:Y:S01]  /*2470*/  UMOV UR16, UR13 ;  /* 0x0000000d00107c82 */ /* 0x000fe20008000000 */
[----:B------:R-:W-:Y:S01]  /*2480*/  UMOV UR17, 0x40000040 ;  /* 0x4000004000117882 */ /* 0x000fe20000000000 */
[----:B------:R-:W-:Y:S01]  /*2490*/  UIADD3 UR13, UR8, 0x404, URZ ;  /* 0x00000404080d7890 */ /* 0x000fe2000fffe03f */
[----:B------:R-:W-:Y:S01]  /*24a0*/  QGMMA.64x64x32.F32.E5M2.E5M2 R24, gdesc[UR16], R24 ;  /* 0x00e00000101879f3 */ /* 0x000fe20008703818 */
[----:B------:R-:W-:Y:S02]  /*24b0*/  UIADD3 UR16, UR8, 0x4, URZ ;  /* 0x0000000408107890 */ /* 0x000fe4000fffe03f */
[----:B------:R-:W-:Y:S01]  /*24c0*/  UIADD3 UR18, UR7, 0x4, URZ ;  /* 0x0000000407127890 */ /* 0x000fe2000fffe03f */
[----:B------:R-:W-:Y:S01]  /*24d0*/  UMOV UR17, 0x40000040 ;  /* 0x4000004000117882 */ /* 0x000fe20000000000 */
[----:B------:R-:W-:-:S07]  /*24e0*/  UMOV UR19, 0x40000040 ;  /* 0x4000004000137882 */ /* 0x000fce0000000000 */
[----:B------:R-:W-:Y:S01]  /*24f0*/  QGMMA.64x64x32.F32.E5M2.E5M2 R56, gdesc[UR16], R56 ;  /* 0x00e00000103879f3 */ /* 0x000fe20008703838 */
[----:B------:R-:W-:Y:S01]  /*2500*/  UMOV UR16, UR13 ;  /* 0x0000000d00107c82 */ /* 0x000fe20008000000 */
[----:B------:R-:W-:Y:S02]  /*2510*/  UMOV UR17, 0x40000040 ;  /* 0x4000004000117882 */ /* 0x000fe40000000000 */
[----:B------:R-:W-:Y:S01]  /*2520*/  QGMMA.64x64x32.F32.E5M2.E5M2 R24, gdesc[UR16], R24 ;  /* 0x00e00000101879f3 */ /* 0x000fe20008703818 */
[----:B------:R-:W-:Y:S02]  /*2530*/  UIADD3 UR16, UR8, 0x6, URZ ;  /* 0x0000000608107890 */ /* 0x000fe4000fffe03f */
[----:B------:R-:W-:Y:S02]  /*2540*/  UIADD3 UR18, UR7, 0x6, URZ ;  /* 0x0000000607127890 */ /* 0x000fe4000fffe03f */
[----:B------:R-:W-:Y:S01]  /*2550*/  UIADD3 UR8, UR8, 0x406, URZ ;  /* 0x0000040608087890 */ /* 0x000fe2000fffe03f */
[----:B------:R-:W-:Y:S01]  /*2560*/  UMOV UR17, 0x40000040 ;  /* 0x4000004000117882 */ /* 0x000fe20000000000 */
[----:B------:R-:W-:Y:S01]  /*2570*/  UMOV UR19, 0x40000040 ;  /* 0x4000004000137882 */ /* 0x000fe20000000000 */
[----:B------:R-:W-:-:S06]  /*2580*/  USEL UR7, URZ, 0x1, UP0 ;  /* 0x000000013f077887 */ /* 0x000fcc0008000000 */
[----:B------:R-:W-:Y:S01]  /*2590*/  ISETP.NE.AND P1, PT, RZ, UR7, PT ;  /* 0x00000007ff007c0c */ /* 0x000fe2000bf25270 */
[----:B------:R-:W-:Y:S01]  /*25a0*/  QGMMA.64x64x32.F32.E5M2.E5M2 R56, gdesc[UR16], R56 ;  /* 0x00e00000103879f3 */ /* 0x000fe20008703838 */
[----:B------:R-:W-:Y:S01]  /*25b0*/  UMOV UR16, UR8 ;  /* 0x0000000800107c82 */ /* 0x000fe20008000000 */
[----:B------:R-:W-:Y:S02]  /*25c0*/  UMOV UR17, 0x40000040 ;  /* 0x4000004000117882 */ /* 0x000fe40000000000 */
[----:B------:R-:W-:Y:S03]  /*25d0*/  QGMMA.64x64x32.F32.E5M2.E5M2 R24, gdesc[UR16], R24, gsb0 ;  /* 0x00e00000101879f3 */ /* 0x000fe60008003818 */
[----:B------:R-:W-:-:S05]  /*25e0*/  WARPGROUP.DEPBAR.LE gsb0, 0x1 ;  /* 0x00008000000079c5 */ /* 0x000fca0000010100 */
[----:B------:R-:W-:Y:S05]  /*25f0*/  @!P1 BRA `(.L_x_28) ;  /* 0x0000000400089947 */ /* 0x000fea0003800000 */
[----:B------:R-:W-:Y:S02]  /*2600*/  WARPGROUP.DEPBAR.LE gsb0, 0x0 ;  /* 0x00008000000079c5 */ /* 0x000fe40000010000 */
[----:B------:R-:W-:-:S01]  /*2610*/  FADD R145, R56, R145 ;  /* 0x0000009138917221 */ /* 0x000fc20000000000 */
[----:B------:R-:W-:Y:S01]  /*2620*/  FADD R144, R57, R144 ;  /* 0x0000009039907221 */ /* 0x000fe20000000000 */
        /* <DEDUP_REMOVED lines=62> */
[----:B------:R-:W-:-:S06]  /*2a10*/  UMOV UR6, URZ ;  /* 0x0000003f00067c82 */ /* 0x000fcc0008000000 */
.L_x_28:
[----:B------:R-:W-:Y:S05]  /*2a20*/  @!P2 BRA `(.L_x_29) ;  /* 0x000000000004a947 */ /* 0x000fea0003800000 */
[----:B------:R-:W-:Y:S01]  /*2a30*/  BPT.TRAP 0x1 ;  /* 0x000000040000795c */ /* 0x000fe20000300000 */
.L_x_29:
[----:B01----:R-:W-:Y:S02]  /*2a40*/  @P0 LEA R13, R12, UR10, 0x3 ;  /* 0x0000000a0c0d0c11 */ /* 0x003fe4000f8e18ff */
[----:B------:R-:W-:-:S03]  /*2a50*/  ISETP.GT.U32.AND P1, PT, R4, 0x1, PT ;  /* 0x000000010400780c */ /* 0x000fc60003f24070 */
[----:B------:R-:W-:-:S05]  /*2a60*/  @P0 VIADD R14, R13, 0x28 ;  /* 0x000000280d0e0836 */ /* 0x000fca0000000000 */
[----:B------:R-:W-:-:S04]  /*2a70*/  @P0 PRMT R14, R5, 0x654, R14 ;  /* 0x00000654050e0816 */ /* 0x000fc8000000000e */
[----:B------:R0:W-:Y:S01]  /*2a80*/  @P0 SYNCS.ARRIVE.TRANS64.RED.A1T0 RZ, [R14+URZ], RZ ;  /* 0x000000ff0eff09a7 */ /* 0x0001e2000810043f */
[----:B------:R-:W-:Y:S05]  /*2a90*/  @P1 BRA `(.L_x_30) ;  /* 0x0000000000041947 */ /* 0x000fea0003800000 */
[----:B------:R-:W-:Y:S01]  /*2aa0*/  BPT.TRAP 0x1 ;  /* 0x000000040000795c */ /* 0x000fe20000300000 */
.L_x_30:
[----:B------:R-:W-:Y:S01]  /*2ab0*/  UIADD3 UR12, UR12, 0x1, URZ ;  /* 0x000000010c0c7890 */ /* 0x000fe2000fffe03f */
[C---:B------:R-:W-:Y:S01]  /*2ac0*/  ISETP.GT.AND P2, PT, R11.reuse, 0x1, PT ;  /* 0x000000010b00780c */ /* 0x040fe20003f44270 */
[----:B------:R-:W-:Y:S02]  /*2ad0*/  VIADD R12, R12, 0x1 ;  /* 0x000000010c0c7836 */ /* 0x000fe40000000000 */
[----:B------:R-:W-:Y:S01]  /*2ae0*/  UISETP.NE.AND UP0, UPT, UR12, 0x5, UPT ;  /* 0x000000050c00788c */ /* 0x000fe2000bf05270 */
[----:B------:R-:W-:Y:S02]  /*2af0*/  VIADD R11, R11, 0xffffffff ;  /* 0xffffffff0b0b7836 */ /* 0x000fe40000000000 */
[C---:B------:R-:W-:Y:S01]  /*2b00*/  ISETP.NE.AND P1, PT, R12.reuse, 0x5, PT ;  /* 0x000000050c00780c */ /* 0x040fe20003f25270 */
[----:B------:R-:W-:Y:S02]  /*2b10*/  USEL UR8, URZ, 0x1, UP0 ;  /* 0x000000013f087887 */ /* 0x000fe40008000000 */
[----:B------:R-:W-:Y:S01]  /*2b20*/  USEL UR12, UR12, URZ, UP0 ;  /* 0x0000003f0c0c7287 */ /* 0x000fe20008000000 */
[----:B------:R-:W-:-:S03]  /*2b30*/  SEL R12, R12, RZ, P1 ;  /* 0x000000ff0c0c7207 */ /* 0x000fc60000800000 */
[----:B------:R-:W-:Y:S01]  /*2b40*/  LOP3.LUT R15, R15, UR8, RZ, 0x3c, !PT ;  /* 0x000000080f0f7c12 */ /* 0x000fe2000f8e3cff */
[----:B------:R-:W-:Y:S01]  /*2b50*/  UMOV UR8, 0x1 ;  /* 0x0000000100087882 */ /* 0x000fe20000000000 */
[----:B------:R-:W-:Y:S06]  /*2b60*/  @P2 BRA `(.L_x_31) ;  /* 0xfffffff400982947 */ /* 0x000fec000383ffff */
.L_x_23:
[----:B------:R-:W-:Y:S01]  /*2b70*/  UISETP.NE.AND UP0, UPT, UR6, URZ, UPT ;  /* 0x0000003f0600728c */ /* 0x000fe2000bf05270 */
[----:B01----:R-:W0:Y:S03]  /*2b80*/  LDC R11, c[0x0][0x28c] ;  /* 0x0000a300ff0b7b82 */ /* 0x003e260000000800 */
[----:B------:R-:W-:-:S06]  /*2b90*/  USEL UR6, URZ, 0x1, !UP0 ;  /* 0x000000013f067887 */ /* 0x000fcc000c000000 */
[----:B------:R-:W-:Y:S02]  /*2ba0*/  ISETP.NE.AND P1, PT, RZ, UR6, PT ;  /* 0x00000006ff007c0c */ /* 0x000fe4000bf25270 */
[----:B0-----:R-:W-:-:S11]  /*2bb0*/  ISETP.GE.AND P2, PT, R11, 0x1, PT ;  /* 0x000000010b00780c */ /* 0x001fd60003f46270 */
[----:B------:R-:W-:Y:S05]  /*2bc0*/  @!P1 BRA `(.L_x_32) ;  /* 0x0000000400049947 */ /* 0x000fea0003800000 */
[----:B------:R-:W-:Y:S02]  /*2bd0*/  WARPGROUP.DEPBAR.LE gsb0, 0x0 ;  /* 0x00008000000079c5 */ /* 0x000fe40000010000 */
[----:B------:R-:W-:Y:S01]  /*2be0*/  FADD R145, R56, R145 ;  /* 0x0000009138917221 */ /* 0x000fe20000000000 */
        /* <DEDUP_REMOVED lines=62> */
[----:B------:R-:W-:-:S07]  /*2fd0*/  FADD R20, R20, R55 ;  /* 0x0000003714147221 */ /* 0x000fce0000000000 */
.L_x_32:
[----:B------:R-:W-:Y:S02]  /*2fe0*/  WARPGROUP.DEPBAR.LE gsb0, 0x0 ;  /* 0x00008000000079c5 */ /* 0x000fe40000010000 */
[----:B------:R-:W-:Y:S05]  /*2ff0*/  @!P2 BRA `(.L_x_33) ;  /* 0x000000000050a947 */ /* 0x000fea0003800000 */
[----:B------:R-:W-:-:S13]  /*3000*/  ISETP.NE.AND P1, PT, R146, 0x3, PT ;  /* 0x000000039200780c */ /* 0x000fda0003f25270 */
[----:B------:R-:W-:Y:S05]  /*3010*/  @!P1 BRA `(.L_x_34) ;  /* 0x0000000000049947 */ /* 0x000fea0003800000 */
[----:B------:R-:W-:Y:S01]  /*3020*/  BPT.TRAP 0x1 ;  /* 0x000000040000795c */ /* 0x000fe20000300000 */
.L_x_34:
[----:B------:R-:W-:Y:S01]  /*3030*/  BSSY B0, `(.L_x_35) ;  /* 0x000000e000007945 */ /* 0x000fe20003800000 */
[----:B------:R-:W-:-:S03]  /*3040*/  ISETP.GT.U32.AND P1, PT, R4, 0x1, PT ;  /* 0x000000010400780c */ /* 0x000fc60003f24070 */
[----:B------:R-:W-:Y:S10]  /*3050*/  @!P0 BRA `(.L_x_36) ;  /* 0x00000000002c8947 */ /* 0x000ff40003800000 */
[----:B------:R-:W-:-:S04]  /*3060*/  UISETP.LT.AND UP0, UPT, UR9, 0x1, UPT ;  /* 0x000000010900788c */ /* 0x000fc8000bf01270 */
[----:B------:R-:W-:-:S04]  /*3070*/  USEL UR8, UR9, 0x1, UP0 ;  /* 0x0000000109087887 */ /* 0x000fc80008000000 */
[----:B------:R-:W-:-:S04]  /*3080*/  UIADD3 UR8, UR5, UR9, -UR8 ;  /* 0x0000000905087290 */ /* 0x000fc8000fffe808 */
[----:B------:R-:W-:-:S04]  /*3090*/  UIMAD.WIDE.U32 UR6, UR8, -0x33333333, URZ ;  /* 0xcccccccd080678a5 */ /* 0x000fc8000f8e003f */
[----:B------:R-:W-:-:S04]  /*30a0*/  USHF.R.U32.HI UR6, URZ, 0x2, UR7 ;  /* 0x000000023f067899 */ /* 0x000fc80008011607 */
[----:B------:R-:W-:-:S04]  /*30b0*/  UIMAD UR8, UR6, -0x5, UR8 ;  /* 0xfffffffb060878a4 */ /* 0x000fc8000f8e0208 */
[----:B------:R-:W-:-:S04]  /*30c0*/  ULEA UR8, UR8, UR10, 0x3 ;  /* 0x0000000a08087291 */ /* 0x000fc8000f8e183f */
[----:B------:R-:W-:-:S06]  /*30d0*/  UIADD3 UR8, UR8, 0x28, URZ ;  /* 0x0000002808087890 */ /* 0x000fcc000fffe03f */
[----:B------:R-:W-:-:S05]  /*30e0*/  IMAD.U32 R12, RZ, RZ, UR8 ;  /* 0x00000008ff0c7e24 */ /* 0x000fca000f8e00ff */
[----:B------:R-:W-:-:S04]  /*30f0*/  PRMT R11, R5, 0x654, R12 ;  /* 0x00000654050b7816 */ /* 0x000fc8000000000c */
[----:B------:R0:W-:Y:S03]  /*3100*/  SYNCS.ARRIVE.TRANS64.RED.A1T0 RZ, [R11+URZ], RZ ;  /* 0x000000ff0bff79a7 */ /* 0x0001e6000810043f */
.L_x_36:
[----:B------:R-:W-:Y:S05]  /*3110*/  BSYNC B0 ;  /* 0x0000000000007941 */ /* 0x000fea0003800000 */
.L_x_35:
[----:B------:R-:W-:Y:S05]  /*3120*/  @P1 BRA `(.L_x_33) ;  /* 0x0000000000041947 */ /* 0x000fea0003800000 */
[----:B------:R-:W-:Y:S01]  /*3130*/  BPT.TRAP 0x1 ;  /* 0x000000040000795c */ /* 0x000fe20000300000 */
.L_x_33:
[----:B------:R-:W1:Y:S01]  /*3140*/  LDC R15, c[0x0][0x288] ;  /* 0x0000a200ff0f7b82 */ /* 0x000e620000000800 */
[--C-:B0-----:R-:W-:Y:S01]  /*3150*/  SHF.R.U32.HI R11, RZ, 0x2, R0.reuse ;  /* 0x00000002ff0b7819 */ /* 0x101fe20000011600 */
[----:B------:R-:W-:Y:S01]  /*3160*/  IMAD.SHL.U32 R31, R10, 0x40, RZ ;  /* 0x000000400a1f7824 */ /* 0x000fe200078e00ff */
[----:B------:R-:W-:Y:S01]  /*3170*/  SHF.R.U32.HI R14, RZ, 0x7, R0 ;  /* 0x00000007ff0e7819 */ /* 0x000fe20000011600 */
[----:B------:R-:W-:Y:S01]  /*3180*/  UIADD3 UR5, UR9, UR5, URZ ;  /* 0x0000000509057290 */ /* 0x000fe2000fffe03f */
[----:B------:R-:W-:Y:S01]  /*3190*/  LOP3.LUT R12, R11, 0x7, RZ, 0xc0, !PT ;  /* 0x000000070b0c7812 */ /* 0x000fe200078ec0ff */
[----:B------:R-:W-:Y:S01]  /*31a0*/  IMAD.SHL.U32 R26, R0, 0x2, RZ ;  /* 0x00000002001a7824 */ /* 0x000fe200078e00ff */
[----:B------:R-:W-:Y:S01]  /*31b0*/  LOP3.LUT R11, R14, 0x1, RZ, 0xc0, !PT ;  /* 0x000000010e0b7812 */ /* 0x000fe200078ec0ff */
[----:B------:R-:W-:Y:S01]  /*31c0*/  UISETP.GT.U32.AND UP0, UPT, UR5, 0x4, UPT ;  /* 0x000000040500788c */ /* 0x000fe2000bf04070 */
[C---:B------:R-:W-:Y:S01]  /*31d0*/  LOP3.LUT R14, R0.reuse, 0x3, RZ, 0xc0, !PT ;  /* 0x00000003000e7812 */ /* 0x040fe200078ec0ff */
[----:B------:R-:W-:Y:S01]  /*31e0*/  ULDC UR12, c[0x0][0x284] ;  /* 0x0000a100000c7ab9 */ /* 0x000fe20000000800 */
[----:B------:R-:W-:Y:S01]  /*31f0*/  LOP3.LUT R13, R0, 0x60, RZ, 0xc0, !PT ;  /* 0x00000060000d7812 */ /* 0x000fe200078ec0ff */
[----:B------:R-:W-:Y:S01]  /*3200*/  UISETP.LT.U32.AND UP0, UPT, UR9, 0x5, UP0 ;  /* 0x000000050900788c */ /* 0x000fe20008701070 */
[----:B------:R-:W-:Y:S01]  /*3210*/  SHF.R.S32.HI R34, RZ, 0x1f, R6 ;  /* 0x0000001fff227819 */ /* 0x000fe20000011406 */
[----:B------:R-:W-:Y:S01]  /*3220*/  UISETP.GE.U32.AND UP1, UPT, UR9, 0x5, UPT ;  /* 0x000000050900788c */ /* 0x000fe2000bf26070 */
[----:B------:R-:W-:Y:S01]  /*3230*/  SHF.R.U32.HI R13, RZ, 0x1, R13 ;  /* 0x00000001ff0d7819 */ /* 0x000fe2000001160d */
[----:B------:R-:W-:Y:S01]  /*3240*/  ULDC.64 UR10, c[0x0][0x5d0] ;  /* 0x00017400000a7ab9 */ /* 0x000fe20000000a00 */
[----:B------:R-:W-:Y:S01]  /*3250*/  LOP3.LUT R26, R31, 0x6, R26, 0xf8, !PT ;  /* 0x000000061f1a7812 */ /* 0x000fe200078ef81a */
[----:B------:R-:W-:Y:S01]  /*3260*/  UIMAD.WIDE.U32 UR6, UR5, -0x33333333, URZ ;  /* 0xcccccccd050678a5 */ /* 0x000fe2000f8e003f */
[----:B------:R-:W-:Y:S01]  /*3270*/  IADD3 R16, RZ, -R13, -R12 ;  /* 0x8000000dff107210 */ /* 0x000fe20007ffe80c */
[----:B------:R-:W-:Y:S01]  /*3280*/  USEL UR8, URZ, 0x1, !UP0 ;  /* 0x000000013f087887 */ /* 0x000fe2000c000000 */
[----:B------:R-:W-:Y:S01]  /*3290*/  IMAD.SHL.U32 R33, R11, 0x40, RZ ;  /* 0x000000400b217824 */ /* 0x000fe200078e00ff */
[----:B------:R-:W-:Y:S01]  /*32a0*/  SHF.R.S32.HI R27, RZ, 0x1f, R26 ;  /* 0x0000001fff1b7819 */ /* 0x000fe2000001141a */
[----:B------:R-:W-:Y:S01]  /*32b0*/  USHF.R.U32.HI UR6, URZ, 0x2, UR7 ;  /* 0x000000023f067899 */ /* 0x000fe20008011607 */
[----:B-1----:R-:W-:Y:S01]  /*32c0*/  IMAD R14, R14, -0x2, R15 ;  /* 0xfffffffe0e0e7824 */ /* 0x002fe200078e020f */
[----:B------:R-:W-:Y:S01]  /*32d0*/  ISETP.GE.AND P1, PT, R31, R15, PT ;  /* 0x0000000f1f00720c */ /* 0x000fe20003f26270 */
[----:B------:R-:W-:Y:S01]  /*32e0*/  IMAD.SHL.U32 R15, R7, 0x100, RZ ;  /* 0x00000100070f7824 */ /* 0x000fe200078e00ff */
[----:B------:R-:W-:Y:S01]  /*32f0*/  ULOP3.LUT UR4, UR4, UR8, URZ, 0x3c, !UPT ;  /* 0x0000000804047292 */ /* 0x000fe2000f8e3c3f */
[----:B------:R-:W-:Y:S01]  /*3300*/  IMAD R16, R11, -0x40, R16 ;  /* 0xffffffc00b107824 */ /* 0x000fe200078e0210 */
[----:B------:R-:W-:Y:S01]  /*3310*/  LOP3.LUT R33, R33, 0x40, R12, 0xe2, !PT ;  /* 0x0000004021217812 */ /* 0x000fe200078ee20c */
[----:B------:R-:W-:Y:S01]  /*3320*/  IMAD R11, R34, UR10, RZ ;  /* 0x0000000a220b7c24 */ /* 0x000fe2000f8e02ff */
[----:B------:R-:W-:Y:S01]  /*3330*/  ISETP.GE.OR P1, PT, R15, UR12, P1 ;  /* 0x0000000c0f007c0c */ /* 0x000fe20008f26670 */
[----:B------:R-:W-:Y:S01]  /*3340*/  IMAD.WIDE R24, R7, 0x100, RZ ;  /* 0x0000010007187825 */ /* 0x000fe200078e02ff */
[----:B------:R-:W-:Y:S01]  /*3350*/  UIMAD UR5, UR6, -0x5, UR5 ;  /* 0xfffffffb060578a4 */ /* 0x000fe2000f8e0205 */
[----:B------:R-:W-:Y:S01]  /*3360*/  IADD3 R32, -R15, UR12, R16 ;  /* 0x0000000c0f207c10 */ /* 0x000fe2000fffe110 */
[----:B------:R-:W-:Y:S01]  /*3370*/  @UP1 ULOP3.LUT UR4, UR4, 0x1, UR6, 0x78, !UPT ;  /* 0x0000000104041892 */ /* 0x000fe2000f8e7806 */
[----:B------:R-:W-:Y:S01]  /*3380*/  IMAD R7, R6, UR11, R11 ;  /* 0x0000000b06077c24 */ /* 0x000fe2000f8e020b */
[----:B------:R-:W-:Y:S01]  /*3390*/  LOP3.LUT R33, R24, R33, R13, 0xfe, !PT ;  /* 0x0000002118217212 */ /* 0x000fe200078efe0d */
[----:B------:R-:W-:-:S04]  /*33a0*/  IMAD.WIDE.U32 R10, R6, UR10, R26 ;  /* 0x0000000a060a7c25 */ /* 0x000fc8000f8e001a */
[----:B------:R-:W-:Y:S02]  /*33b0*/  IMAD.IADD R11, R11, 0x1, R7 ;  /* 0x000000010b0b7824 */ /* 0x000fe400078e0207 */
[----:B------:R-:W-:Y:S02]  /*33c0*/  IMAD.IADD R31, R14, 0x1, -R31 ;  /* 0x000000010e1f7824 */ /* 0x000fe400078e0a1f */
[----:B------:R-:W-:Y:S01]  /*33d0*/  IMAD.MOV.U32 R30, RZ, RZ, -0x1 ;  /* 0xffffffffff1e7424 */ /* 0x000fe200078e00ff */
[----:B------:R-:W-:Y:S06]  /*33e0*/  @P1 BRA `(.L_x_37) ;  /* 0x0000004800081947 */ /* 0x000fec0003800000 */
[----:B------:R-:W0:Y:S01]  /*33f0*/  LDC.64 R28, c[0x0][0x5c8] ;  /* 0x00017200ff1c7b82 */ /* 0x000e220000000a00 */
[----:B------:R-:W-:Y:S01]  /*3400*/  ULDC.64 UR6, c[0x0][0x5c0] ;  /* 0x0001700000067ab9 */ /* 0x000fe20000000a00 */
[----:B------:R-:W-:Y:S01]  /*3410*/  BSSY B0, `(.L_x_37) ;  /* 0x000047f000007945 */ /* 0x000fe20003800000 */
[-C--:B0-----:R-:W-:Y:S02]  /*3420*/  IMAD R12, R25, R28.reuse, RZ ;  /* 0x0000001c190c7224 */ /* 0x081fe400078e02ff */
[----:B------:R-:W-:-:S04]  /*3430*/  IMAD.WIDE.U32 R10, R33, R28, R10 ;  /* 0x0000001c210a7225 */ /* 0x000fc800078e000a */
[----:B------:R-:W-:Y:S01]  /*3440*/  IMAD R13, R33, R29, R12 ;  /* 0x0000001d210d7224 */ /* 0x000fe200078e020c */
[C---:B------:R-:W-:Y:S01]  /*3450*/  LEA R14, P2, R28.reuse, R10, 0x3 ;  /* 0x0000000a1c0e7211 */ /* 0x040fe200078418ff */
[----:B------:R-:W-:Y:S01]  /*3460*/  IMAD.SHL.U32 R7, R28, 0x80, RZ ;  /* 0x000000801c077824 */ /* 0x000fe200078e00ff */
[----:B------:R-:W-:Y:S01]  /*3470*/  IADD3 R16, P1, R10, UR6, RZ ;  /* 0x000000060a107c10 */ /* 0x000fe2000ff3e0ff */
[----:B------:R-:W-:Y:S01]  /*3480*/  IMAD.IADD R36, R11, 0x1, R13 ;  /* 0x000000010b247824 */ /* 0x000fe200078e020d */
[----:B------:R-:W-:Y:S02]  /*3490*/  SHF.L.U64.HI R11, R28, 0x7, R29 ;  /* 0x000000071c0b7819 */ /* 0x000fe4000001021d */
[----:B------:R-:W-:Y:S02]  /*34a0*/  IADD3 R12, P5, P6, R10, UR6, R7 ;  /* 0x000000060a0c7c10 */ /* 0x000fe4000febe007 */
[----:B------:R-:W-:Y:S02]  /*34b0*/  LEA.HI.X R28, R28, R36, R29, 0x3, P2 ;  /* 0x000000241c1c7211 */ /* 0x000fe400010f1c1d */
[----:B------:R-:W-:-:S02]  /*34c0*/  IADD3.X R13, R36, UR7, R11, P5, P6 ;  /* 0x00000007240d7c10 */ /* 0x000fc4000afec40b */
[----:B---3-5:R-:W-:Y:S02]  /*34d0*/  FSETP.NEU.AND P5, PT, R9, RZ, PT ;  /* 0x000000ff0900720b */ /* 0x028fe40003fad000 */
[----:B------:R-:W-:Y:S02]  /*34e0*/  IADD3.X R17, R36, UR7, RZ, P1, !PT ;  /* 0x0000000724117c10 */ /* 0x000fe40008ffe4ff */
[C---:B------:R-:W-:Y:S02]  /*34f0*/  IADD3 R10, P1, P2, R14.reuse, UR6, R7 ;  /* 0x000000060e0a7c10 */ /* 0x040fe4000fa3e007 */
[----:B------:R-:W-:Y:S02]  /*3500*/  IADD3 R14, P3, R14, UR6, RZ ;  /* 0x000000060e0e7c10 */ /* 0x000fe4000ff7e0ff */
[C---:B------:R-:W-:Y:S02]  /*3510*/  IADD3.X R11, R28.reuse, UR7, R11, P1, P2 ;  /* 0x000000071c0b7c10 */ /* 0x040fe40008fe440b */
[----:B------:R-:W-:-:S03]  /*3520*/  IADD3.X R15, R28, UR7, RZ, P3, !PT ;  /* 0x000000071c0f7c10 */ /* 0x000fc60009ffe4ff */
[----:B------:R-:W-:Y:S06]  /*3530*/  @!P5 BRA `(.L_x_38) ;  /* 0x0000003400a0d947 */ /* 0x000fec0003800000 */
[----:B------:R-:W-:Y:S01]  /*3540*/  ULDC.64 UR6, c[0x0][0x5b8] ;  /* 0x00016e0000067ab9 */ /* 0x000fe20000000a00 */
[----:B------:R-:W-:Y:S01]  /*3550*/  ISETP.GE.AND P1, PT, R32, 0x1, PT ;  /* 0x000000012000780c */ /* 0x000fe20003f26270 */
[----:B------:R-:W-:Y:S01]  /*3560*/  IMAD R7, R34, UR6, RZ ;  /* 0x0000000622077c24 */ /* 0x000fe2000f8e02ff */
[----:B------:R-:W-:Y:S01]  /*3570*/  ULDC.64 UR10, c[0x0][0x5a8] ;  /* 0x00016a00000a7ab9 */ /* 0x000fe20000000a00 */
[C---:B------:R-:W-:Y:S01]  /*3580*/  IMAD.WIDE.U32 R26, R6.reuse, UR6, R26 ;  /* 0x00000006061a7c25 */ /* 0x040fe2000f8e001a */
[----:B------:R-:W-:Y:S01]  /*3590*/  ISETP.LT.OR P5, PT, R31, 0x1, !P1 ;  /* 0x000000011f00780c */ /* 0x000fe20004fa1670 */
[----:B------:R-:W-:Y:S02]  /*35a0*/  BSSY B1, `(.L_x_39) ;  /* 0x000000d000017945 */ /* 0x000fe40003800000 */
[----:B------:R-:W-:Y:S01]  /*35b0*/  IMAD R7, R6, UR7, R7 ;  /* 0x0000000706077c24 */ /* 0x000fe2000f8e0207 */
[----:B------:R-:W-:Y:S01]  /*35c0*/  ULDC.64 UR6, c[0x0][0x5b0] ;  /* 0x00016c0000067ab9 */ /* 0x000fe20000000a00 */
[----:B------:R-:W-:-:S02]  /*35d0*/  IMAD.MOV.U32 R6, RZ, RZ, R26 ;  /* 0x000000ffff067224 */ /* 0x000fc400078e001a */
[----:B------:R-:W-:Y:S02]  /*35e0*/  IMAD.IADD R7, R27, 0x1, R7 ;  /* 0x000000011b077824 */ /* 0x000fe400078e0207 */
[----:B------:R-:W-:Y:S02]  /*35f0*/  IMAD R28, R25, UR6, RZ ;  /* 0x00000006191c7c24 */ /* 0x000fe4000f8e02ff */
[----:B------:R-:W-:-:S04]  /*3600*/  IMAD.WIDE.U32 R26, R33, UR6, R6 ;  /* 0x00000006211a7c25 */ /* 0x000fc8000f8e0006 */
[--C-:B------:R-:W-:Y:S01]  /*3610*/  IMAD R29, R33, UR7, R28.reuse ;  /* 0x00000007211d7c24 */ /* 0x100fe2000f8e021c */
[----:B------:R-:W-:Y:S02]  /*3620*/  IADD3 R26, P2, R26, UR10, RZ ;  /* 0x0000000a1a1a7c10 */ /* 0x000fe4000ff5e0ff */
[----:B------:R-:W-:Y:S02]  /*3630*/  PRMT R28, RZ, 0x7610, R28 ;  /* 0x00007610ff1c7816 */ /* 0x000fe4000000001c */
[----:B------:R-:W-:Y:S01]  /*3640*/  IADD3.X R27, R27, UR11, R29, P2, !PT ;  /* 0x0000000b1b1b7c10 */ /* 0x000fe200097fe41d */
[----:B------:R-:W-:Y:S08]  /*3650*/  @P5 BRA `(.L_x_40) ;  /* 0x0000000000045947 */ /* 0x000ff00003800000 */
[----:B------:R0:W5:Y:S02]  /*3660*/  LDG.E.U8 R28, desc[UR20][R26.64] ;  /* 0x000000141a1c7981 */ /* 0x000164000c1e1100 */
.L_x_40:
[----:B------:R-:W-:Y:S05]  /*3670*/  BSYNC B1 ;  /* 0x0000000000017941 */ /* 0x000fea0003800000 */
.L_x_39:
[----:B-----5:R-:W-:Y:S01]  /*3680*/  LOP3.LUT R28, R28, 0xff, RZ, 0xc0, !PT ;  /* 0x000000ff1c1c7812 */ /* 0x020fe200078ec0ff */
[----:B------:R-:W-:Y:S01]  /*3690*/  BSSY B1, `(.L_x_41) ;  /* 0x000000b000017945 */ /* 0x000fe20003800000 */
[----:B------:R-:W-:Y:S02]  /*36a0*/  ISETP.LT.OR P3, PT, R31, 0x2, !P1 ;  /* 0x000000021f00780c */ /* 0x000fe40004f61670 */
[----:B------:R-:W-:-:S05]  /*36b0*/  F2FP.F16.E5M2.UNPACK_B R28, R28 ;  /* 0x0000001cff1c723e */ /* 0x000fca00020004ff */
[----:B------:R-:W-:-:S05]  /*36c0*/  HADD2.F32 R28, -RZ, R28.H0_H0 ;  /* 0x2000001cff1c7230 */ /* 0x000fca0000004100 */
[----:B------:R-:W-:-:S04]  /*36d0*/  FMUL R28, R28, R9 ;  /* 0x000000091c1c7220 */ /* 0x000fc80000400000 */
[----:B--2---:R-:W-:-:S05]  /*36e0*/  FFMA R28, R145, R8, R28 ;  /* 0x00000008911c7223 */ /* 0x004fca000000001c */
[----:B------:R-:W-:Y:S02]  /*36f0*/  F2FP.SATFINITE.E5M2.F32.PACK_AB_MERGE_C R29, RZ, R28, RZ ;  /* 0x0000001cff1d723e */ /* 0x000fe400048060ff */
[----:B------:R-:W-:-:S03]  /*3700*/  PRMT R28, RZ, 0x7610, R28 ;  /* 0x00007610ff1c7816 */ /* 0x000fc6000000001c */
[----:B------:R1:W-:Y:S01]  /*3710*/  @!P5 STG.E.U8 desc[UR20][R16.64], R29 ;  /* 0x0000001d1000d986 */ /* 0x0003e2000c101114 */
[----:B------:R-:W-:Y:S05]  /*3720*/  @P3 BRA `(.L_x_42) ;  /* 0x0000000000043947 */ /* 0x000fea0003800000 */
[----:B------:R2:W5:Y:S02]  /*3730*/  LDG.E.U8 R28, desc[UR20][R26.64+0x1] ;  /* 0x000001141a1c7981 */ /* 0x000564000c1e1100 */
.L_x_42:
[----:B------:R-:W-:Y:S05]  /*3740*/  BSYNC B1 ;  /* 0x0000000000017941 */ /* 0x000fea0003800000 */
.L_x_41:
[----:B-----5:R-:W-:Y:S01]  /*3750*/  LOP3.LUT R28, R28, 0xff, RZ, 0xc0, !PT ;  /* 0x000000ff1c1c7812 */ /* 0x020fe200078ec0ff */
[----:B------:R-:W-:Y:S01]  /*3760*/  BSSY B1, `(.L_x_43) ;  /* 0x0000013000017945 */ /* 0x000fe20003800000 */
[----:B------:R-:W-:Y:S02]  /*3770*/  IADD3 R37, P2, R33, 0x8, RZ ;  /* 0x0000000821257810 */ /* 0x000fe40007f5e0ff */
[----:B------:R-:W-:-:S03]  /*3780*/  F2FP.F16.E5M2.UNPACK_B R28, R28 ;  /* 0x0000001cff1c723e */ /* 0x000fc600020004ff */
[----:B-1----:R-:W-:Y:S01]  /*3790*/  IMAD.X R29, RZ, RZ, R25, P2 ;  /* 0x000000ffff1d7224 */ /* 0x002fe200010e0619 */
[----:B------:R-:W-:Y:S01]  /*37a0*/  ISETP.GE.AND P2, PT, R32, 0x9, PT ;  /* 0x000000092000780c */ /* 0x000fe20003f46270 */
[----:B------:R-:W-:Y:S02]  /*37b0*/  HADD2.F32 R28, -RZ, R28.H0_H0 ;  /* 0x2000001cff1c7230 */ /* 0x000fe40000004100 */
[----:B------:R-:W-:Y:S01]  /*37c0*/  IMAD R34, R29, UR6, RZ ;  /* 0x000000061d227c24 */ /* 0x000fe2000f8e02ff */
[----:B------:R-:W-:Y:S02]  /*37d0*/  ISETP.LT.OR P5, PT, R31, 0x1, !P2 ;  /* 0x000000011f00780c */ /* 0x000fe400057a1670 */
[----:B------:R-:W-:Y:S01]  /*37e0*/  FMUL R35, R28, R9 ;  /* 0x000000091c237220 */ /* 0x000fe20000400000 */
[----:B------:R-:W-:-:S04]  /*37f0*/  IMAD.WIDE.U32 R28, R37, UR6, R6 ;  /* 0x00000006251c7c25 */ /* 0x000fc8000f8e0006 */
[----:B------:R-:W-:Y:S01]  /*3800*/  FFMA R35, R144, R8, R35 ;  /* 0x0000000890237223 */ /* 0x000fe20000000023 */
[--C-:B------:R-:W-:Y:S01]  /*3810*/  IMAD R37, R37, UR7, R34.reuse ;  /* 0x0000000725257c24 */ /* 0x100fe2000f8e0222 */
[----:B------:R-:W-:Y:S02]  /*3820*/  IADD3 R28, P6, R28, UR10, RZ ;  /* 0x0000000a1c1c7c10 */ /* 0x000fe4000ffde0ff */
[----:B------:R-:W-:Y:S02]  /*3830*/  PRMT R34, RZ, 0x7610, R34 ;  /* 0x00007610ff227816 */ /* 0x000fe40000000022 */
[----:B------:R-:W-:Y:S02]  /*3840*/  F2FP.SATFINITE.E5M2.F32.PACK_AB_MERGE_C R35, RZ, R35, RZ ;  /* 0x00000023ff23723e */ /* 0x000fe400048060ff */
[----:B------:R-:W-:-:S03]  /*3850*/  IADD3.X R29, R29, UR11, R37, P6, !PT ;  /* 0x0000000b1d1d7c10 */ /* 0x000fc6000b7fe425 */
[----:B------:R1:W-:Y:S01]  /*3860*/  @!P3 STG.E.U8 desc[UR20][R16.64+0x1], R35 ;  /* 0x000001231000b986 */ /* 0x0003e2000c101114 */
[----:B------:R-:W-:Y:S05]  /*3870*/  @P5 BRA `(.L_x_44) ;  /* 0x0000000000045947 */ /* 0x000fea0003800000 */
[----:B------:R3:W5:Y:S02]  /*3880*/  LDG.E.U8 R34, desc[UR20][R28.64] ;  /* 0x000000141c227981 */ /* 0x000764000c1e1100 */
.L_x_44:
[----:B------:R-:W-:Y:S05]  /*3890*/  BSYNC B1 ;  /* 0x0000000000017941 */ /* 0x000fea0003800000 */
.L_x_43:
[----:B-----5:R-:W-:Y:S01]  /*38a0*/  LOP3.LUT R34, R34, 0xff, RZ, 0xc0, !PT ;  /* 0x000000ff22227812 */ /* 0x020fe200078ec0ff */
[----:B------:R-:W-:Y:S01]  /*38b0*/  BSSY B1, `(.L_x_45) ;  /* 0x000000b000017945 */ /* 0x000fe20003800000 */
[----:B------:R-:W-:Y:S02]  /*38c0*/  ISETP.LT.OR P3, PT, R31, 0x2, !P2 ;  /* 0x000000021f00780c */ /* 0x000fe40005761670 */
[----:B------:R-:W-:-:S05]  /*38d0*/  F2FP.F16.E5M2.UNPACK_B R34, R34 ;  /* 0x00000022ff22723e */ /* 0x000fca00020004ff */
[----:B------:R-:W-:-:S05]  /*38e0*/  HADD2.F32 R34, -RZ, R34.H0_H0 ;  /* 0x20000022ff227230 */ /* 0x000fca0000004100 */
[----:B------:R-:W-:-:S04]  /*38f0*/  FMUL R34, R34, R9 ;  /* 0x0000000922227220 */ /* 0x000fc80000400000 */
[----:B------:R-:W-:-:S05]  /*3900*/  FFMA R34, R143, R8, R34 ;  /* 0x000000088f227223 */ /* 0x000fca0000000022 */
[----:B-1----:R-:W-:Y:S02]  /*3910*/  F2FP.SATFINITE.E5M2.F32.PACK_AB_MERGE_C R35, RZ, R34, RZ ;  /* 0x00000022ff23723e */ /* 0x002fe400048060ff */
[----:B------:R-:W-:-:S03]  /*3920*/  PRMT R34, RZ, 0x7610, R34 ;  /* 0x00007610ff227816 */ /* 0x000fc60000000022 */
[----:B------:R1:W-:Y:S01]  /*3930*/  @!P5 STG.E.U8 desc[UR20][R14.64], R35 ;  /* 0x000000230e00d986 */ /* 0x0003e2000c101114 */
[----:B------:R-:W-:Y:S05]  /*3940*/  @P3 BRA `(.L_x_46) ;  /* 0x0000000000043947 */ /* 0x000fea0003800000 */
[----:B------:R4:W5:Y:S02]  /*3950*/  LDG.E.U8 R34, desc[UR20][R28.64+0x1] ;  /* 0x000001141c227981 */ /* 0x000964000c1e1100 */
.L_x_46:
[----:B------:R-:W-:Y:S05]  /*3960*/  BSYNC B1 ;  /* 0x0000000000017941 */ /* 0x000fea0003800000 */
.L_x_45:
[----:B-----5:R-:W-:Y:S01]  /*3970*/  LOP3.LUT R34, R34, 0xff, RZ, 0xc0, !PT ;  /* 0x000000ff22227812 */ /* 0x020fe200078ec0ff */
[----:B------:R-:W-:Y:S01]  /*3980*/  BSSY B1, `(.L_x_47) ;  /* 0x000000b000017945 */ /* 0x000fe20003800000 */
[----:B------:R-:W-:Y:S02]  /*3990*/  ISETP.LT.OR P5, PT, R31, 0x9, !P1 ;  /* 0x000000091f00780c */ /* 0x000fe40004fa1670 */
[----:B------:R-:W-:-:S05]  /*39a0*/  F2FP.F16.E5M2.UNPACK_B R34, R34 ;  /* 0x00000022ff22723e */ /* 0x000fca00020004ff */
[----:B------:R-:W-:-:S05]  /*39b0*/  HADD2.F32 R34, -RZ, R34.H0_H0 ;  /* 0x20000022ff227230 */ /* 0x000fca0000004100 */
[----:B-1----:R-:W-:Y:S01]  /*39c0*/  FMUL R35, R34, R9 ;  /* 0x0000000922237220 */ /* 0x002fe20000400000 */
[----:B------:R-:W-:-:S03]  /*39d0*/  PRMT R34, RZ, 0x7610, R34 ;  /* 0x00007610ff227816 */ /* 0x000fc60000000022 */
[----:B------:R-:W-:-:S05]  /*39e0*/  FFMA R35, R142, R8, R35 ;  /* 0x000000088e237223 */ /* 0x000fca0000000023 */
[----:B------:R-:W-:-:S05]  /*39f0*/  F2FP.SATFINITE.E5M2.F32.PACK_AB_MERGE_C R35, RZ, R35, RZ ;  /* 0x00000023ff23723e */ /* 0x000fca00048060ff */
[----:B------:R1:W-:Y:S01]  /*3a00*/  @!P3 STG.E.U8 desc[UR20][R14.64+0x1], R35 ;  /* 0x000001230e00b986 */ /* 0x0003e2000c101114 */
[----:B------:R-:W-:Y:S05]  /*3a10*/  @P5 BRA `(.L_x_48) ;  /* 0x0000000000045947 */ /* 0x000fea0003800000 */
[----:B------:R0:W5:Y:S02]  /*3a20*/  LDG.E.U8 R34, desc[UR20][R26.64+0x8] ;  /* 0x000008141a227981 */ /* 0x000164000c1e1100 */
.L_x_48:
[----:B------:R-:W-:Y:S05]  /*3a30*/  BSYNC B1 ;  /* 0x0000000000017941 */ /* 0x000fea0003800000 */
.L_x_47:
        /* <DEDUP_REMOVED lines=12> */
.L_x_50:
[----:B------:R-:W-:Y:S05]  /*3b00*/  BSYNC B1 ;  /* 0x0000000000017941 */ /* 0x000fea0003800000 */
.L_x_49:
        /* <DEDUP_REMOVED lines=12> */
.L_x_52:
[----:B------:R-:W-:Y:S05]  /*3bd0*/  BSYNC B1 ;  /* 0x0000000000017941 */ /* 0x000fea0003800000 */
.L_x_51:
        /* <DEDUP_REMOVED lines=12> */
.L_x_54:
[----:B------:R-:W-:Y:S05]  /*3ca0*/  BSYNC B1 ;  /* 0x0000000000017941 */ /* 0x000fea0003800000 */
.L_x_53:
        /* <DEDUP_REMOVED lines=12> */
.L_x_56:
[----:B------:R-:W-:Y:S05]  /*3d70*/  BSYNC B1 ;  /* 0x0000000000017941 */ /* 0x000fea0003800000 */
.L_x_55:
        /* <DEDUP_REMOVED lines=12> */
.L_x_58:
[----:B------:R-:W-:Y:S05]  /*3e40*/  BSYNC B1 ;  /* 0x0000000000017941 */ /* 0x000fea0003800000 */
.L_x_57:
        /* <DEDUP_REMOVED lines=12> */
.L_x_60:
[----:B------:R-:W-:Y:S05]  /*3f10*/  BSYNC B1 ;  /* 0x0000000000017941 */ /* 0x000fea0003800000 */
.L_x_59:
        /* <DEDUP_REMOVED lines=12> */
.L_x_62:
[----:B------:R-:W-:Y:S05]  /*3fe0*/  BSYNC B1 ;  /* 0x0000000000017941 */ /* 0x000fea0003800000 */
.L_x_61:
        /* <DEDUP_REMOVED lines=12> */
.L_x_64:
[----:B------:R-:W-:Y:S05]  /*40b0*/  BSYNC B1 ;  /* 0x0000000000017941 */ /* 0x000fea0003800000 */
.L_x_63:
        /* <DEDUP_REMOVED lines=12> */
.L_x_66:
[----:B------:R-:W-:Y:S05]  /*4180*/  BSYNC B1 ;  /* 0x0000000000017941 */ /* 0x000fea0003800000 */
.L_x_65:
        /* <DEDUP_REMOVED lines=12> */
.L_x_68:
[----:B------:R-:W-:Y:S05]  /*4250*/  BSYNC B1 ;  /* 0x0000000000017941 */ /* 0x000fea0003800000 */
.L_x_67:
        /* <DEDUP_REMOVED lines=12> */
.L_x_70:
[----:B------:R-:W-:Y:S05]  /*4320*/  BSYNC B1 ;  /* 0x0000000000017941 */ /* 0x000fea0003800000 */
.L_x_69:
        /* <DEDUP_REMOVED lines=12> */
.L_x_72:
[----:B------:R-:W-:Y:S05]  /*43f0*/  BSYNC B1 ;  /* 0x0000000000017941 */ /* 0x000fea0003800000 */
.L_x_71:
        /* <DEDUP_REMOVED lines=12> */
.L_x_74:
[----:B------:R-:W-:Y:S05]  /*44c0*/  BSYNC B1 ;  /* 0x0000000000017941 */ /* 0x000fea0003800000 */
.L_x_73:
        /* <DEDUP_REMOVED lines=12> */
.L_x_76:
[----:B------:R-:W-:Y:S05]  /*4590*/  BSYNC B1 ;  /* 0x0000000000017941 */ /* 0x000fea0003800000 */
.L_x_75:
        /* <DEDUP_REMOVED lines=12> */
.L_x_78:
[----:B------:R-:W-:Y:S05]  /*4660*/  BSYNC B1 ;  /* 0x0000000000017941 */ /* 0x000fea0003800000 */
.L_x_77:
        /* <DEDUP_REMOVED lines=12> */
.L_x_80:
[----:B------:R-:W-:Y:S05]  /*4730*/  BSYNC B1 ;  /* 0x0000000000017941 */ /* 0x000fea0003800000 */
.L_x_79:
        /* <DEDUP_REMOVED lines=12> */
.L_x_82:
[----:B------:R-:W-:Y:S05]  /*4800*/  BSYNC B1 ;  /* 0x0000000000017941 */ /* 0x000fea0003800000 */
.L_x_81:
        /* <DEDUP_REMOVED lines=12> */
.L_x_84:
[----:B------:R-:W-:Y:S05]  /*48d0*/  BSYNC B1 ;  /* 0x0000000000017941 */ /* 0x000fea0003800000 */
.L_x_83:
        /* <DEDUP_REMOVED lines=12> */
.L_x_86:
[----:B------:R-:W-:Y:S05]  /*49a0*/  BSYNC B1 ;  /* 0x0000000000017941 */ /* 0x000fea0003800000 */
.L_x_85:
        /* <DEDUP_REMOVED lines=12> */
.L_x_88:
[----:B------:R-:W-:Y:S05]  /*4a70*/  BSYNC B1 ;  /* 0x0000000000017941 */ /* 0x000fea0003800000 */
.L_x_87:
        /* <DEDUP_REMOVED lines=12> */
.L_x_90:
[----:B------:R-:W-:Y:S05]  /*4b40*/  BSYNC B1 ;  /* 0x0000000000017941 */ /* 0x000fea0003800000 */
.L_x_89:
        /* <DEDUP_REMOVED lines=12> */
.L_x_92:
[----:B------:R-:W-:Y:S05]  /*4c10*/  BSYNC B1 ;  /* 0x0000000000017941 */ /* 0x000fea0003800000 */
.L_x_91:
        /* <DEDUP_REMOVED lines=12> */
.L_x_94:
[----:B------:R-:W-:Y:S05]  /*4ce0*/  BSYNC B1 ;  /* 0x0000000000017941 */ /* 0x000fea0003800000 */
.L_x_93:
        /* <DEDUP_REMOVED lines=12> */
.L_x_96:
[----:B------:R-:W-:Y:S05]  /*4db0*/  BSYNC B1 ;  /* 0x0000000000017941 */ /* 0x000fea0003800000 */
.L_x_95:
        /* <DEDUP_REMOVED lines=12> */
.L_x_98:
[----:B------:R-:W-:Y:S05]  /*4e80*/  BSYNC B1 ;  /* 0x0000000000017941 */ /* 0x000fea0003800000 */
.L_x_97:
[----:B-----5:R-:W-:Y:S01]  /*4e90*/  LOP3.LUT R34, R34, 0xff, RZ, 0xc0, !PT ;  /* 0x000000ff22227812 */ /* 0x020fe200078ec0ff */
[----:B------:R-:W-:Y:S01]  /*4ea0*/  BSSY B1, `(.L_x_99) ;  /* 0x000000b000017945 */ /* 0x000fe20003800000 */
[----:B------:R-:W-:Y:S02]  /*4eb0*/  ISETP.LT.OR P3, PT, R31, 0x39, !P2 ;  /* 0x000000391f00780c */ /* 0x000fe40005761670 */
[----:B------:R-:W-:Y:S02]  /*4ec0*/  F2FP.F16.E5M2.UNPACK_B R34, R34 ;  /* 0x00000022ff22723e */ /* 0x000fe400020004ff */
[----:B0-2---:R-:W-:-:S03]  /*4ed0*/  PRMT R26, RZ, 0x7610, R26 ;  /* 0x00007610ff1a7816 */ /* 0x005fc6000000001a */
[----:B------:R-:W-:-:S05]  /*4ee0*/  HADD2.F32 R34, -RZ, R34.H0_H0 ;  /* 0x20000022ff227230 */ /* 0x000fca0000004100 */
[----:B------:R-:W-:-:S04]  /*4ef0*/  FMUL R27, R34, R9 ;  /* 0x00000009221b7220 */ /* 0x000fc80000400000 */
[----:B------:R-:W-:-:S05]  /*4f00*/  FFMA R27, R116, R8, R27 ;  /* 0x00000008741b7223 */ /* 0x000fca000000001b */
[----:B------:R-:W-:-:S05]  /*4f10*/  F2FP.SATFINITE.E5M2.F32.PACK_AB_MERGE_C R27, RZ, R27, RZ ;  /* 0x0000001bff1b723e */ /* 0x000fca00048060ff */
[----:B------:R0:W-:Y:S01]  /*4f20*/  @!P1 STG.E.U8 desc[UR20][R16.64+0x39], R27 ;  /* 0x0000391b10009986 */ /* 0x0001e2000c101114 */
[----:B------:R-:W-:Y:S05]  /*4f30*/  @P3 BRA `(.L_x_100) ;  /* 0x0000000000043947 */ /* 0x000fea0003800000 */
[----:B------:R2:W5:Y:S02]  /*4f40*/  LDG.E.U8 R26, desc[UR20][R28.64+0x38] ;  /* 0x000038141c1a7981 */ /* 0x000564000c1e1100 */
.L_x_100:
[----:B------:R-:W-:Y:S05]  /*4f50*/  BSYNC B1 ;  /* 0x0000000000017941 */ /* 0x000fea0003800000 */
.L_x_99:
[----:B-----5:R-:W-:Y:S01]  /*4f60*/  LOP3.LUT R26, R26, 0xff, RZ, 0xc0, !PT ;  /* 0x000000ff1a1a7812 */ /* 0x020fe200078ec0ff */
[----:B------:R-:W-:Y:S01]  /*4f70*/  BSSY B1, `(.L_x_101) ;  /* 0x000000b000017945 */ /* 0x000fe20003800000 */
[----:B------:R-:W-:Y:S02]  /*4f80*/  ISETP.LT.OR P2, PT, R31, 0x3a, !P2 ;  /* 0x0000003a1f00780c */ /* 0x000fe40005741670 */
[----:B------:R-:W-:Y:S02]  /*4f90*/  F2FP.F16.E5M2.UNPACK_B R26, R26 ;  /* 0x0000001aff1a723e */ /* 0x000fe400020004ff */
[----:B01----:R-:W-:-:S03]  /*4fa0*/  PRMT R16, RZ, 0x7610, R16 ;  /* 0x00007610ff107816 */ /* 0x003fc60000000010 */
[----:B------:R-:W-:-:S05]  /*4fb0*/  HADD2.F32 R26, -RZ, R26.H0_H0 ;  /* 0x2000001aff1a7230 */ /* 0x000fca0000004100 */
[----:B------:R-:W-:-:S04]  /*4fc0*/  FMUL R26, R26, R9 ;  /* 0x000000091a1a7220 */ /* 0x000fc80000400000 */
[----:B------:R-:W-:-:S05]  /*4fd0*/  FFMA R26, R115, R8, R26 ;  /* 0x00000008731a7223 */ /* 0x000fca000000001a */
[----:B------:R-:W-:-:S05]  /*4fe0*/  F2FP.SATFINITE.E5M2.F32.PACK_AB_MERGE_C R17, RZ, R26, RZ ;  /* 0x0000001aff11723e */ /* 0x000fca00048060ff */
[----:B------:R0:W-:Y:S01]  /*4ff0*/  @!P3 STG.E.U8 desc[UR20][R14.64+0x38], R17 ;  /* 0x000038110e00b986 */ /* 0x0001e2000c101114 */
[----:B------:R-:W-:Y:S05]  /*5000*/  @P2 BRA `(.L_x_102) ;  /* 0x0000000000042947 */ /* 0x000fea0003800000 */
[----:B------:R1:W5:Y:S02]  /*5010*/  LDG.E.U8 R16, desc[UR20][R28.64+0x39] ;  /* 0x000039141c107981 */ /* 0x000364000c1e1100 */
.L_x_102:
[----:B------:R-:W-:Y:S05]  /*5020*/  BSYNC B1 ;  /* 0x0000000000017941 */ /* 0x000fea0003800000 */
.L_x_101:
[----:B-----5:R-:W-:Y:S01]  /*5030*/  LOP3.LUT R16, R16, 0xff, RZ, 0xc0, !PT ;  /* 0x000000ff10107812 */ /* 0x020fe200078ec0ff */
[----:B------:R-:W-:Y:S01]  /*5040*/  BSSY B1, `(.L_x_103) ;  /* 0x0000013000017945 */ /* 0x000fe20003800000 */
[----:B-1234-:R-:W-:Y:S02]  /*5050*/  IADD3 R29, P1, R33, 0x80, RZ ;  /* 0x00000080211d7810 */ /* 0x01efe40007f3e0ff */
[----:B------:R-:W-:-:S03]  /*5060*/  F2FP.F16.E5M2.UNPACK_B R16, R16 ;  /* 0x00000010ff10723e */ /* 0x000fc600020004ff */
[----:B0-----:R-:W-:Y:S01]  /*5070*/  IMAD.X R17, RZ, RZ, R25, P1 ;  /* 0x000000ffff117224 */ /* 0x001fe200008e0619 */
        /* <DEDUP_REMOVED lines=15> */
.L_x_104:
[----:B------:R-:W-:Y:S05]  /*5170*/  BSYNC B1 ;  /* 0x0000000000017941 */ /* 0x000fea0003800000 */
.L_x_103:
[----:B-----5:R-:W-:Y:S01]  /*5180*/  LOP3.LUT R26, R26, 0xff, RZ, 0xc0, !PT ;  /* 0x000000ff1a1a7812 */ /* 0x020fe200078ec0ff */
[----:B------:R-:W-:Y:S01]  /*5190*/  BSSY B1, `(.L_x_105) ;  /* 0x000000b000017945 */ /* 0x000fe20003800000 */
[----:B------:R-:W-:Y:S02]  /*51a0*/  ISETP.LT.OR P3, PT, R31, 0x2, !P1 ;  /* 0x000000021f00780c */ /* 0x000fe40004f61670 */
[----:B------:R-:W-:Y:S02]  /*51b0*/  F2FP.F16.E5M2.UNPACK_B R26, R26 ;  /* 0x0000001aff1a723e */ /* 0x000fe400020004ff */
[----:B0-----:R-:W-:-:S03]  /*51c0*/  PRMT R14, RZ, 0x7610, R14 ;  /* 0x00007610ff0e7816 */ /* 0x001fc6000000000e */
[----:B------:R-:W-:-:S05]  /*51d0*/  HADD2.F32 R26, -RZ, R26.H0_H0 ;  /* 0x2000001aff1a7230 */ /* 0x000fca0000004100 */
[----:B------:R-:W-:-:S04]  /*51e0*/  FMUL R26, R26, R9 ;  /* 0x000000091a1a7220 */ /* 0x000fc80000400000 */
[----:B------:R-:W-:-:S05]  /*51f0*/  FFMA R26, R113, R8, R26 ;  /* 0x00000008711a7223 */ /* 0x000fca000000001a */
[----:B------:R-:W-:-:S05]  /*5200*/  F2FP.SATFINITE.E5M2.F32.PACK_AB_MERGE_C R15, RZ, R26, RZ ;  /* 0x0000001aff0f723e */ /* 0x000fca00048060ff */
[----:B------:R0:W-:Y:S01]  /*5210*/  @!P5 STG.E.U8 desc[UR20][R12.64], R15 ;  /* 0x0000000f0c00d986 */ /* 0x0001e2000c101114 */
[----:B------:R-:W-:Y:S05]  /*5220*/  @P3 BRA `(.L_x_106) ;  /* 0x0000000000043947 */ /* 0x000fea0003800000 */
[----:B------:R2:W5:Y:S02]  /*5230*/  LDG.E.U8 R14, desc[UR20][R16.64+0x1] ;  /* 0x00000114100e7981 */ /* 0x000564000c1e1100 */
.L_x_106:
[----:B------:R-:W-:Y:S05]  /*5240*/  BSYNC B1 ;  /* 0x0000000000017941 */ /* 0x000fea0003800000 */
.L_x_105:
[----:B-----5:R-:W-:Y:S01]  /*5250*/  LOP3.LUT R14, R14, 0xff, RZ, 0xc0, !PT ;  /* 0x000000ff0e0e7812 */ /* 0x020fe200078ec0ff */
[----:B------:R-:W-:Y:S01]  /*5260*/  BSSY B1, `(.L_x_107) ;  /* 0x0000013000017945 */ /* 0x000fe20003800000 */
[----:B------:R-:W-:Y:S02]  /*5270*/  IADD3 R33, P2, R33, 0x88, RZ ;  /* 0x0000008821217810 */ /* 0x000fe40007f5e0ff */
[----:B------:R-:W-:-:S03]  /*5280*/  F2FP.F16.E5M2.UNPACK_B R14, R14 ;  /* 0x0000000eff0e723e */ /* 0x000fc600020004ff */
[----:B------:R-:W-:Y:S01]  /*5290*/  IMAD.X R24, RZ, RZ, R25, P2 ;  /* 0x000000ffff187224 */ /* 0x000fe200010e0619 */
[----:B------:R-:W-:Y:S01]  /*52a0*/  ISETP.GE.AND P2, PT, R32, 0x89, PT ;  /* 0x000000892000780c */ /* 0x000fe20003f46270 */
[----:B------:R-:W-:Y:S02]  /*52b0*/  HADD2.F32 R14, -RZ, R14.H0_H0 ;  /* 0x2000000eff0e7230 */ /* 0x000fe40000004100 */
[----:B------:R-:W-:Y:S01]  /*52c0*/  IMAD R24, R24, UR6, RZ ;  /* 0x0000000618187c24 */ /* 0x000fe2000f8e02ff */
[----:B------:R-:W-:Y:S01]  /*52d0*/  ISETP.LT.OR P5, PT, R31, 0x1, !P2 ;  /* 0x000000011f00780c */ /* 0x000fe200057a1670 */
[----:B------:R-:W-:-:S04]  /*52e0*/  IMAD.WIDE.U32 R6, R33, UR6, R6 ;  /* 0x0000000621067c25 */ /* 0x000fc8000f8e0006 */
[----:B0-----:R-:W-:Y:S01]  /*52f0*/  FMUL R15, R14, R9 ;  /* 0x000000090e0f7220 */ /* 0x001fe20000400000 */
[----:B------:R-:W-:Y:S01]  /*5300*/  PRMT R14, RZ, 0x7610, R14 ;  /* 0x00007610ff0e7816 */ /* 0x000fe2000000000e */
[----:B------:R-:W-:Y:S02]  /*5310*/  IMAD R33, R33, UR7, R24 ;  /* 0x0000000721217c24 */ /* 0x000fe4000f8e0218 */
[----:B------:R-:W-:Y:S01]  /*5320*/  FFMA R15, R112, R8, R15 ;  /* 0x00000008700f7223 */ /* 0x000fe2000000000f */
[----:B------:R-:W-:-:S04]  /*5330*/  IADD3 R6, P6, R6, UR10, RZ ;  /* 0x0000000a06067c10 */ /* 0x000fc8000ffde0ff */
[----:B------:R-:W-:Y:S02]  /*5340*/  F2FP.SATFINITE.E5M2.F32.PACK_AB_MERGE_C R15, RZ, R15, RZ ;  /* 0x0000000fff0f723e */ /* 0x000fe400048060ff */
[----:B------:R-:W-:-:S03]  /*5350*/  IADD3.X R7, R7, UR11, R33, P6, !PT ;  /* 0x0000000b07077c10 */ /* 0x000fc6000b7fe421 */
[----:B------:R0:W-:Y:S01]  /*5360*/  @!P3 STG.E.U8 desc[UR20][R12.64+0x1], R15 ;  /* 0x0000010f0c00b986 */ /* 0x0001e2000c101114 */
[----:B------:R-:W-:Y:S05]  /*5370*/  @P5 BRA `(.L_x_108) ;  /* 0x0000000000045947 */ /* 0x000fea0003800000 */
[----:B------:R3:W5:Y:S02]  /*5380*/  LDG.E.U8 R14, desc[UR20][R6.64] ;  /* 0x00000014060e7981 */ /* 0x000764000c1e1100 */
.L_x_108:
[----:B------:R-:W-:Y:S05]  /*5390*/  BSYNC B1 ;  /* 0x0000000000017941 */ /* 0x000fea0003800000 */
.L_x_107:
[----:B-----5:R-:W-:Y:S01]  /*53a0*/  LOP3.LUT R14, R14, 0xff, RZ, 0xc0, !PT ;  /* 0x000000ff0e0e7812 */ /* 0x020fe200078ec0ff */
[----:B------:R-:W-:Y:S01]  /*53b0*/  BSSY B1, `(.L_x_109) ;  /* 0x000000b000017945 */ /* 0x000fe20003800000 */
[----:B------:R-:W-:Y:S02]  /*53c0*/  ISETP.LT.OR P3, PT, R31, 0x2, !P2 ;  /* 0x000000021f00780c */ /* 0x000fe40005761670 */
[----:B------:R-:W-:-:S05]  /*53d0*/  F2FP.F16.E5M2.UNPACK_B R14, R14 ;  /* 0x0000000eff0e723e */ /* 0x000fca00020004ff */
[----:B------:R-:W-:-:S05]  /*53e0*/  HADD2.F32 R14, -RZ, R14.H0_H0 ;  /* 0x2000000eff0e7230 */ /* 0x000fca0000004100 */
[----:B------:R-:W-:-:S04]  /*53f0*/  FMUL R14, R14, R9 ;  /* 0x000000090e0e7220 */ /* 0x000fc80000400000 */
[----:B------:R-:W-:-:S05]  /*5400*/  FFMA R14, R111, R8, R14 ;  /* 0x000000086f0e7223 */ /* 0x000fca000000000e */
[----:B0-----:R-:W-:Y:S02]  /*5410*/  F2FP.SATFINITE.E5M2.F32.PACK_AB_MERGE_C R15, RZ, R14, RZ ;  /* 0x0000000eff0f723e */ /* 0x001fe400048060ff */
[----:B------:R-:W-:-:S03]  /*5420*/  PRMT R14, RZ, 0x7610, R14 ;  /* 0x00007610ff0e7816 */ /* 0x000fc6000000000e */
[----:B------:R0:W-:Y:S01]  /*5430*/  @!P5 STG.E.U8 desc[UR20][R10.64], R15 ;  /* 0x0000000f0a00d986 */ /* 0x0001e2000c101114 */
[----:B------:R-:W-:Y:S05]  /*5440*/  @P3 BRA `(.L_x_110) ;  /* 0x0000000000043947 */ /* 0x000fea0003800000 */
[----:B------:R4:W5:Y:S02]  /*5450*/  LDG.E.U8 R14, desc[UR20][R6.64+0x1] ;  /* 0x00000114060e7981 */ /* 0x000964000c1e1100 */
.L_x_110:
[----:B------:R-:W-:Y:S05]  /*5460*/  BSYNC B1 ;  /* 0x0000000000017941 */ /* 0x000fea0003800000 */
.L_x_109:
[----:B-----5:R-:W-:Y:S01]  /*5470*/  LOP3.LUT R14, R14, 0xff, RZ, 0xc0, !PT ;  /* 0x000000ff0e0e7812 */ /* 0x020fe200078ec0ff */
[----:B------:R-:W-:Y:S01]  /*5480*/  BSSY B1, `(.L_x_111) ;  /* 0x000000b000017945 */ /* 0x000fe20003800000 */
[----:B------:R-:W-:Y:S02]  /*5490*/  ISETP.LT.OR P5, PT, R31, 0x9, !P1 ;  /* 0x000000091f00780c */ /* 0x000fe40004fa1670 */
[----:B------:R-:W-:-:S05]  /*54a0*/  F2FP.F16.E5M2.UNPACK_B R14, R14 ;  /* 0x0000000eff0e723e */ /* 0x000fca00020004ff */
[----:B------:R-:W-:-:S05]  /*54b0*/  HADD2.F32 R14, -RZ, R14.H0_H0 ;  /* 0x2000000eff0e7230 */ /* 0x000fca0000004100 */
[----:B0-----:R-:W-:Y:S01]  /*54c0*/  FMUL R15, R14, R9 ;  /* 0x000000090e0f7220 */ /* 0x001fe20000400000 */
[----:B------:R-:W-:-:S03]  /*54d0*/  PRMT R14, RZ, 0x7610, R14 ;  /* 0x00007610ff0e7816 */ /* 0x000fc6000000000e */
[----:B------:R-:W-:-:S05]  /*54e0*/  FFMA R15, R110, R8, R15 ;  /* 0x000000086e0f7223 */ /* 0x000fca000000000f */
[----:B------:R-:W-:-:S05]  /*54f0*/  F2FP.SATFINITE.E5M2.F32.PACK_AB_MERGE_C R15, RZ, R15, RZ ;  /* 0x0000000fff0f723e */ /* 0x000fca00048060ff */
[----:B------:R0:W-:Y:S01]  /*5500*/  @!P3 STG.E.U8 desc[UR20][R10.64+0x1], R15 ;  /* 0x0000010f0a00b986 */ /* 0x0001e2000c101114 */
[----:B------:R-:W-:Y:S05]  /*5510*/  @P5 BRA `(.L_x_112) ;  /* 0x0000000000045947 */ /* 0x000fea0003800000 */
[----:B------:R0:W5:Y:S02]  /*5520*/  LDG.E.U8 R14, desc[UR20][R16.64+0x8] ;  /* 0x00000814100e7981 */ /* 0x000164000c1e1100 */
.L_x_112:
[----:B------:R-:W-:Y:S05]  /*5530*/  BSYNC B1 ;  /* 0x0000000000017941 */ /* 0x000fea0003800000 */
.L_x_111:
        /* <DEDUP_REMOVED lines=12> */
.L_x_114:
[----:B------:R-:W-:Y:S05]  /*5600*/  BSYNC B1 ;  /* 0x0000000000017941 */ /* 0x000fea0003800000 */
.L_x_113:
        /* <DEDUP_REMOVED lines=12> */
.L_x_116:
[----:B------:R-:W-:Y:S05]  /*56d0*/  BSYNC B1 ;  /* 0x0000000000017941 */ /* 0x000fea0003800000 */
.L_x_115:
        /* <DEDUP_REMOVED lines=12> */
.L_x_118:
[----:B------:R-:W-:Y:S05]  /*57a0*/  BSYNC B1 ;  /* 0x0000000000017941 */ /* 0x000fea0003800000 */
.L_x_117:
        /* <DEDUP_REMOVED lines=12> */
.L_x_120:
[----:B------:R-:W-:Y:S05]  /*5870*/  BSYNC B1 ;  /* 0x0000000000017941 */ /* 0x000fea0003800000 */
.L_x_119:
        /* <DEDUP_REMOVED lines=12> */
.L_x_122:
[----:B------:R-:W-:Y:S05]  /*5940*/  BSYNC B1 ;  /* 0x0000000000017941 */ /* 0x000fea0003800000 */
.L_x_121:
        /* <DEDUP_REMOVED lines=12> */
.L_x_124:
[----:B------:R-:W-:Y:S05]  /*5a10*/  BSYNC B1 ;  /* 0x0000000000017941 */ /* 0x000fea0003800000 */
.L_x_123:
        /* <DEDUP_REMOVED lines=12> */
.L_x_126:
[----:B------:R-:W-:Y:S05]  /*5ae0*/  BSYNC B1 ;  /* 0x0000000000017941 */ /* 0x000fea0003800000 */
.L_x_125:
        /* <DEDUP_REMOVED lines=12> */
.L_x_128:
[----:B------:R-:W-:Y:S05]  /*5bb0*/  BSYNC B1 ;  /* 0x0000000000017941 */ /* 0x000fea0003800000 */
.L_x_127:
        /* <DEDUP_REMOVED lines=12> */
.L_x_130:
[----:B------:R-:W-:Y:S05]  /*5c80*/  BSYNC B1 ;  /* 0x0000000000017941 */ /* 0x000fea0003800000 */
.L_x_129:
        /* <DEDUP_REMOVED lines=12> */
.L_x_132:
[----:B------:R-:W-:Y:S05]  /*5d50*/  BSYNC B1 ;  /* 0x0000000000017941 */ /* 0x000fea0003800000 */
.L_x_131:
        /* <DEDUP_REMOVED lines=12> */
.L_x_134:
[----:B------:R-:W-:Y:S05]  /*5e20*/  BSYNC B1 ;  /* 0x0000000000017941 */ /* 0x000fea0003800000 */
.L_x_133:
        /* <DEDUP_REMOVED lines=12> */
.L_x_136:
[----:B------:R-:W-:Y:S05]  /*5ef0*/  BSYNC B1 ;  /* 0x0000000000017941 */ /* 0x000fea0003800000 */
.L_x_135:
        /* <DEDUP_REMOVED lines=12> */
.L_x_138:
[----:B------:R-:W-:Y:S05]  /*5fc0*/  BSYNC B1 ;  /* 0x0000000000017941 */ /* 0x000fea0003800000 */
.L_x_137:
        /* <DEDUP_REMOVED lines=12> */
.L_x_140:
[----:B------:R-:W-:Y:S05]  /*6090*/  BSYNC B1 ;  /* 0x0000000000017941 */ /* 0x000fea0003800000 */
.L_x_139:
        /* <DEDUP_REMOVED lines=12> */
.L_x_142:
[----:B------:R-:W-:Y:S05]  /*6160*/  BSYNC B1 ;  /* 0x0000000000017941 */ /* 0x000fea0003800000 */
.L_x_141:
        /* <DEDUP_REMOVED lines=12> */
.L_x_144:
[----:B------:R-:W-:Y:S05]  /*6230*/  BSYNC B1 ;  /* 0x0000000000017941 */ /* 0x000fea0003800000 */
.L_x_143:
        /* <DEDUP_REMOVED lines=12> */
.L_x_146:
[----:B------:R-:W-:Y:S05]  /*6300*/  BSYNC B1 ;  /* 0x0000000000017941 */ /* 0x000fea0003800000 */
.L_x_145:
        /* <DEDUP_REMOVED lines=12> */
.L_x_148:
[----:B------:R-:W-:Y:S05]  /*63d0*/  BSYNC B1 ;  /* 0x0000000000017941 */ /* 0x000fea0003800000 */
.L_x_147:
        /* <DEDUP_REMOVED lines=12> */
.L_x_150:
[----:B------:R-:W-:Y:S05]  /*64a0*/  BSYNC B1 ;  /* 0x0000000000017941 */ /* 0x000fea0003800000 */
.L_x_149:
        /* <DEDUP_REMOVED lines=12> */
.L_x_152:
[----:B------:R-:W-:Y:S05]  /*6570*/  BSYNC B1 ;  /* 0x0000000000017941 */ /* 0x000fea0003800000 */
.L_x_151:
        /* <DEDUP_REMOVED lines=12> */
.L_x_154:
[----:B------:R-:W-:Y:S05]  /*6640*/  BSYNC B1 ;  /* 0x0000000000017941 */ /* 0x000fea0003800000 */
.L_x_153:
        /* <DEDUP_REMOVED lines=12> */
.L_x_156:
[----:B------:R-:W-:Y:S05]  /*6710*/  BSYNC B1 ;  /* 0x0000000000017941 */ /* 0x000fea0003800000 */
.L_x_155:
        /* <DEDUP_REMOVED lines=12> */
.L_x_158:
[----:B------:R-:W-:Y:S05]  /*67e0*/  BSYNC B1 ;  /* 0x0000000000017941 */ /* 0x000fea0003800000 */
.L_x_157:
        /* <DEDUP_REMOVED lines=12> */
.L_x_160:
[----:B------:R-:W-:Y:S05]  /*68b0*/  BSYNC B1 ;  /* 0x0000000000017941 */ /* 0x000fea0003800000 */
.L_x_159:
        /* <DEDUP_REMOVED lines=12> */
.L_x_162:
[----:B------:R-:W-:Y:S05]  /*6980*/  BSYNC B1 ;  /* 0x0000000000017941 */ /* 0x000fea0003800000 */
.L_x_161:
        /* <DEDUP_REMOVED lines=12> */
.L_x_164:
[----:B------:R-:W-:Y:S05]  /*6a50*/  BSYNC B1 ;  /* 0x0000000000017941 */ /* 0x000fea0003800000 */
.L_x_163:
        /* <DEDUP_REMOVED lines=12> */
.L_x_166:
[----:B------:R-:W-:Y:S05]  /*6b20*/  BSYNC B1 ;  /* 0x0000000000017941 */ /* 0x000fea0003800000 */
.L_x_165:
[----:B------:R-:W-:Y:S05]  /*6b30*/  @P2 BRA `(.L_x_167) ;  /* 0x0000001000302947 */ /* 0x000fea0003800000 */
[----:B-----5:R-:W-:-:S04]  /*6b40*/  LOP3.LUT R12, R12, 0xff, RZ, 0xc0, !PT ;  /* 0x000000ff0c0c7812 */ /* 0x020fc800078ec0ff */
[----:B------:R-:W-:-:S05]  /*6b50*/  F2FP.F16.E5M2.UNPACK_B R12, R12 ;  /* 0x0000000cff0c723e */ /* 0x000fca00020004ff */
[----:B------:R-:W-:-:S05]  /*6b60*/  HADD2.F32 R12, -RZ, R12.H0_H0 ;  /* 0x2000000cff0c7230 */ /* 0x000fca0000004100 */
[----:B0--34-:R-:W-:-:S04]  /*6b70*/  FMUL R7, R12, R9 ;  /* 0x000000090c077220 */ /* 0x019fc80000400000 */
[----:B------:R-:W-:-:S05]  /*6b80*/  FFMA R7, R20, R8, R7 ;  /* 0x0000000814077223 */ /* 0x000fca0000000007 */
[----:B------:R-:W-:-:S05]  /*6b90*/  F2FP.SATFINITE.E5M2.F32.PACK_AB_MERGE_C R7, RZ, R7, RZ ;  /* 0x00000007ff07723e */ /* 0x000fca00048060ff */
[----:B------:R0:W-:Y:S01]  /*6ba0*/  STG.E.U8 desc[UR20][R10.64+0x39], R7 ;  /* 0x000039070a007986 */ /* 0x0001e2000c101114 */
[----:B------:R-:W-:Y:S05]  /*6bb0*/  BRA `(.L_x_167) ;  /* 0x0000001000107947 */ /* 0x000fea0003800000 */
.L_x_38:
[C---:B------:R-:W-:Y:S01]  /*6bc0*/  ISETP.GE.AND P1, PT, R32.reuse, 0x1, PT ;  /* 0x000000012000780c */ /* 0x040fe20003f26270 */
[-C--:B--2---:R-:W-:Y:S01]  /*6bd0*/  FMUL R145, R145, R8.reuse ;  /* 0x0000000891917220 */ /* 0x084fe20000400000 */
[----:B------:R-:W-:Y:S01]  /*6be0*/  ISETP.GE.AND P2, PT, R32, 0x9, PT ;  /* 0x000000092000780c */ /* 0x000fe20003f46270 */
[-C--:B------:R-:W-:Y:S01]  /*6bf0*/  FMUL R144, R144, R8.reuse ;  /* 0x0000000890907220 */ /* 0x080fe20000400000 */
[----:B------:R-:W-:Y:S01]  /*6c00*/  ISETP.LT.OR P3, PT, R31, 0x1, !P1 ;  /* 0x000000011f00780c */ /* 0x000fe20004f61670 */
[-C--:B------:R-:W-:Y:S01]  /*6c10*/  FMUL R143, R143, R8.reuse ;  /* 0x000000088f8f7220 */ /* 0x080fe20000400000 */
[C---:B------:R-:W-:Y:S01]  /*6c20*/  ISETP.LT.OR P6, PT, R31.reuse, 0x2, !P1 ;  /* 0x000000021f00780c */ /* 0x040fe20004fc1670 */
[-C--:B------:R-:W-:Y:S01]  /*6c30*/  FMUL R142, R142, R8.reuse ;  /* 0x000000088e8e7220 */ /* 0x080fe20000400000 */
[----:B------:R-:W-:Y:S01]  /*6c40*/  ISETP.LT.OR P5, PT, R31, 0x1, !P2 ;  /* 0x000000011f00780c */ /* 0x000fe200057a1670 */
[-C--:B------:R-:W-:Y:S01]  /*6c50*/  FMUL R141, R141, R8.reuse ;  /* 0x000000088d8d7220 */ /* 0x080fe20000400000 */
[----:B------:R-:W-:Y:S01]  /*6c60*/  F2FP.SATFINITE.E5M2.F32.PACK_AB_MERGE_C R145, RZ, R145, RZ ;  /* 0x00000091ff91723e */ /* 0x000fe200048060ff */
[----:B------:R-:W-:Y:S01]  /*6c70*/  FMUL R140, R140, R8 ;  /* 0x000000088c8c7220 */ /* 0x000fe20000400000 */
[----:B------:R-:W-:Y:S01]  /*6c80*/  F2FP.SATFINITE.E5M2.F32.PACK_AB_MERGE_C R7, RZ, R144, RZ ;  /* 0x00000090ff07723e */ /* 0x000fe200048060ff */
[-C--:B------:R-:W-:Y:S01]  /*6c90*/  FMUL R139, R139, R8.reuse ;  /* 0x000000088b8b7220 */ /* 0x080fe20000400000 */
[----:B------:R-:W-:Y:S01]  /*6ca0*/  F2FP.SATFINITE.E5M2.F32.PACK_AB_MERGE_C R143, RZ, R143, RZ ;  /* 0x0000008fff8f723e */ /* 0x000fe200048060ff */
[----:B------:R-:W-:Y:S01]  /*6cb0*/  FMUL R138, R138, R8 ;  /* 0x000000088a8a7220 */ /* 0x000fe20000400000 */
[----:B------:R-:W-:Y:S01]  /*6cc0*/  F2FP.SATFINITE.E5M2.F32.PACK_AB_MERGE_C R25, RZ, R142, RZ ;  /* 0x0000008eff19723e */ /* 0x000fe200048060ff */
[----:B------:R-:W-:Y:S01]  /*6cd0*/  @!P3 STG.E.U8 desc[UR20][R16.64], R145 ;  /* 0x000000911000b986 */ /* 0x000fe2000c101114 */
[----:B------:R-:W-:Y:S01]  /*6ce0*/  ISETP.LT.OR P3, PT, R31, 0x2, !P2 ;  /* 0x000000021f00780c */ /* 0x000fe20005761670 */
[-C--:B------:R-:W-:Y:S01]  /*6cf0*/  FMUL R137, R137, R8.reuse ;  /* 0x0000000889897220 */ /* 0x080fe20000400000 */
[----:B------:R-:W-:Y:S01]  /*6d00*/  F2FP.SATFINITE.E5M2.F32.PACK_AB_MERGE_C R141, RZ, R141, RZ ;  /* 0x0000008dff8d723e */ /* 0x000fe200048060ff */
[----:B------:R0:W-:Y:S01]  /*6d10*/  @!P6 STG.E.U8 desc[UR20][R16.64+0x1], R7 ;  /* 0x000001071000e986 */ /* 0x0001e2000c101114 */
[C---:B------:R-:W-:Y:S01]  /*6d20*/  ISETP.LT.OR P6, PT, R31.reuse, 0x9, !P1 ;  /* 0x000000091f00780c */ /* 0x040fe20004fc1670 */
[-C--:B------:R-:W-:Y:S01]  /*6d30*/  FMUL R136, R136, R8.reuse ;  /* 0x0000000888887220 */ /* 0x080fe20000400000 */
[----:B------:R-:W-:Y:S01]  /*6d40*/  F2FP.SATFINITE.E5M2.F32.PACK_AB_MERGE_C R139, RZ, R139, RZ ;  /* 0x0000008bff8b723e */ /* 0x000fe200048060ff */
[----:B------:R-:W-:Y:S01]  /*6d50*/  @!P5 STG.E.U8 desc[UR20][R14.64], R143 ;  /* 0x0000008f0e00d986 */ /* 0x000fe2000c101114 */
[----:B------:R-:W-:Y:S01]  /*6d60*/  ISETP.LT.OR P5, PT, R31, 0xa, !P1 ;  /* 0x0000000a1f00780c */ /* 0x000fe20004fa1670 */
[----:B------:R-:W-:Y:S01]  /*6d70*/  FMUL R135, R135, R8 ;  /* 0x0000000887877220 */ /* 0x000fe20000400000 */
[----:B------:R-:W-:Y:S01]  /*6d80*/  F2FP.SATFINITE.E5M2.F32.PACK_AB_MERGE_C R27, RZ, R138, RZ ;  /* 0x0000008aff1b723e */ /* 0x000fe200048060ff */
[-C--:B------:R-:W-:Y:S01]  /*6d90*/  FMUL R134, R134, R8.reuse ;  /* 0x0000000886867220 */ /* 0x080fe20000400000 */
[----:B------:R-:W-:Y:S01]  /*6da0*/  F2FP.SATFINITE.E5M2.F32.PACK_AB_MERGE_C R137, RZ, R137, RZ ;  /* 0x00000089ff89723e */ /* 0x000fe200048060ff */
[----:B------:R1:W-:Y:S01]  /*6db0*/  @!P3 STG.E.U8 desc[UR20][R14.64+0x1], R25 ;  /* 0x000001190e00b986 */ /* 0x0003e2000c101114 */
[----:B------:R-:W-:Y:S01]  /*6dc0*/  ISETP.LT.OR P3, PT, R31, 0x9, !P2 ;  /* 0x000000091f00780c */ /* 0x000fe20005761670 */
[----:B------:R-:W-:Y:S01]  /*6dd0*/  FMUL R133, R133, R8 ;  /* 0x0000000885857220 */ /* 0x000fe20000400000 */
[----:B0-----:R-:W-:Y:S01]  /*6de0*/  F2FP.SATFINITE.E5M2.F32.PACK_AB_MERGE_C R7, RZ, R140, RZ ;  /* 0x0000008cff07723e */ /* 0x001fe200048060ff */
[----:B------:R-:W-:Y:S01]  /*6df0*/  @!P6 STG.E.U8 desc[UR20][R16.64+0x8], R141 ;  /* 0x0000088d1000e986 */ /* 0x000fe2000c101114 */
[C---:B------:R-:W-:Y:S01]  /*6e00*/  ISETP.LT.OR P6, PT, R31.reuse, 0xa, !P2 ;  /* 0x0000000a1f00780c */ /* 0x040fe200057c1670 */
[-C--:B------:R-:W-:Y:S01]  /*6e10*/  FMUL R132, R132, R8.reuse ;  /* 0x0000000884847220 */ /* 0x080fe20000400000 */
[----:B------:R-:W-:Y:S01]  /*6e20*/  F2FP.SATFINITE.E5M2.F32.PACK_AB_MERGE_C R135, RZ, R135, RZ ;  /* 0x00000087ff87723e */ /* 0x000fe200048060ff */
[----:B------:R0:W-:Y:S01]  /*6e30*/  @!P5 STG.E.U8 desc[UR20][R16.64+0x9], R7 ;  /* 0x000009071000d986 */ /* 0x0001e2000c101114 */
[----:B------:R-:W-:Y:S01]  /*6e40*/  ISETP.LT.OR P5, PT, R31, 0x11, !P1 ;  /* 0x000000111f00780c */ /* 0x000fe20004fa1670 */
[-C--:B------:R-:W-:Y:S01]  /*6e50*/  FMUL R131, R131, R8.reuse ;  /* 0x0000000883837220 */ /* 0x080fe20000400000 */
[----:B------:R-:W-:Y:S01]  /*6e60*/  F2FP.SATFINITE.E5M2.F32.PACK_AB_MERGE_C R133, RZ, R133, RZ ;  /* 0x00000085ff85723e */ /* 0x000fe200048060ff */
[----:B------:R-:W-:Y:S01]  /*6e70*/  FMUL R130, R130, R8 ;  /* 0x0000000882827220 */ /* 0x000fe20000400000 */
[----:B-1----:R-:W-:Y:S01]  /*6e80*/  F2FP.SATFINITE.E5M2.F32.PACK_AB_MERGE_C R25, RZ, R134, RZ ;  /* 0x00000086ff19723e */ /* 0x002fe200048060ff */
[----:B------:R-:W-:Y:S01]  /*6e90*/  @!P3 STG.E.U8 desc[UR20][R14.64+0x8], R139 ;  /* 0x0000088b0e00b986 */ /* 0x000fe2000c101114 */
[----:B------:R-:W-:Y:S01]  /*6ea0*/  ISETP.LT.OR P3, PT, R31, 0x12, !P1 ;  /* 0x000000121f00780c */ /* 0x000fe20004f61670 */
[-C--:B------:R-:W-:Y:S01]  /*6eb0*/  FMUL R129, R129, R8.reuse ;  /* 0x0000000881817220 */ /* 0x080fe20000400000 */
[----:B------:R-:W-:Y:S01]  /*6ec0*/  F2FP.SATFINITE.E5M2.F32.PACK_AB_MERGE_C R131, RZ, R131, RZ ;  /* 0x00000083ff83723e */ /* 0x000fe200048060ff */
[----:B------:R1:W-:Y:S01]  /*6ed0*/  @!P6 STG.E.U8 desc[UR20][R14.64+0x9], R27 ;  /* 0x0000091b0e00e986 */ /* 0x0003e2000c101114 */
[C---:B------:R-:W-:Y:S01]  /*6ee0*/  ISETP.LT.OR P6, PT, R31.reuse, 0x11, !P2 ;  /* 0x000000111f00780c */ /* 0x040fe200057c1670 */
[----:B------:R-:W-:Y:S01]  /*6ef0*/  FMUL R128, R128, R8 ;  /* 0x0000000880807220 */ /* 0x000fe20000400000 */
[----:B0-----:R-:W-:Y:S01]  /*6f00*/  F2FP.SATFINITE.E5M2.F32.PACK_AB_MERGE_C R7, RZ, R136, RZ ;  /* 0x00000088ff07723e */ /* 0x001fe200048060ff */
[----:B------:R-:W-:Y:S01]  /*6f10*/  @!P5 STG.E.U8 desc[UR20][R16.64+0x10], R137 ;  /* 0x000010891000d986 */ /* 0x000fe2000c101114 */
[----:B------:R-:W-:Y:S01]  /*6f20*/  ISETP.LT.OR P5, PT, R31, 0x12, !P2 ;  /* 0x000000121f00780c */ /* 0x000fe200057a1670 */
[-C--:B------:R-:W-:Y:S01]  /*6f30*/  FMUL R127, R127, R8.reuse ;  /* 0x000000087f7f7220 */ /* 0x080fe20000400000 */
[----:B------:R-:W-:Y:S01]  /*6f40*/  F2FP.SATFINITE.E5M2.F32.PACK_AB_MERGE_C R129, RZ, R129, RZ ;  /* 0x00000081ff81723e */ /* 0x000fe200048060ff */
[-C--:B------:R-:W-:Y:S01]  /*6f50*/  FMUL R126, R126, R8.reuse ;  /* 0x000000087e7e7220 */ /* 0x080fe20000400000 */
[-C--:B------:R-:W-:Y:S01]  /*6f60*/  FMUL R125, R125, R8.reuse ;  /* 0x000000087d7d7220 */ /* 0x080fe20000400000 */
[----:B------:R0:W-:Y:S01]  /*6f70*/  @!P3 STG.E.U8 desc[UR20][R16.64+0x11], R7 ;  /* 0x000011071000b986 */ /* 0x0001e2000c101114 */
[C---:B------:R-:W-:Y:S01]  /*6f80*/  ISETP.LT.OR P3, PT, R31.reuse, 0x19, !P1 ;  /* 0x000000191f00780c */ /* 0x040fe20004f61670 */
[----:B------:R-:W-:Y:S01]  /*6f90*/  FMUL R124, R124, R8 ;  /* 0x000000087c7c7220 */ /* 0x000fe20000400000 */
[----:B-1----:R-:W-:Y:S01]  /*6fa0*/  F2FP.SATFINITE.E5M2.F32.PACK_AB_MERGE_C R27, RZ, R132, RZ ;  /* 0x00000084ff1b723e */ /* 0x002fe200048060ff */
[----:B------:R-:W-:Y:S01]  /*6fb0*/  @!P6 STG.E.U8 desc[UR20][R14.64+0x10], R135 ;  /* 0x000010870e00e986 */ /* 0x000fe2000c101114 */
[----:B------:R-:W-:Y:S01]  /*6fc0*/  ISETP.LT.OR P6, PT, R31, 0x1a, !P1 ;  /* 0x0000001a1f00780c */ /* 0x000fe20004fc1670 */
[-C--:B------:R-:W-:Y:S01]  /*6fd0*/  FMUL R123, R123, R8.reuse ;  /* 0x000000087b7b7220 */ /* 0x080fe20000400000 */
[----:B------:R-:W-:Y:S01]  /*6fe0*/  F2FP.SATFINITE.E5M2.F32.PACK_AB_MERGE_C R127, RZ, R127, RZ ;  /* 0x0000007fff7f723e */ /* 0x000fe200048060ff */
[----:B------:R1:W-:Y:S01]  /*6ff0*/  @!P5 STG.E.U8 desc[UR20][R14.64+0x11], R25 ;  /* 0x000011190e00d986 */ /* 0x0003e2000c101114 */
[----:B------:R-:W-:Y:S01]  /*7000*/  ISETP.LT.OR P5, PT, R31, 0x19, !P2 ;  /* 0x000000191f00780c */ /* 0x000fe200057a1670 */
[-C--:B------:R-:W-:Y:S01]  /*7010*/  FMUL R122, R122, R8.reuse ;  /* 0x000000087a7a7220 */ /* 0x080fe20000400000 */
[----:B------:R-:W-:Y:S01]  /*7020*/  F2FP.SATFINITE.E5M2.F32.PACK_AB_MERGE_C R125, RZ, R125, RZ ;  /* 0x0000007dff7d723e */ /* 0x000fe200048060ff */
        /* <DEDUP_REMOVED lines=8> */
[----:B------:R-:W-:Y:S01]  /*70b0*/  FMUL R119, R119, R8 ;  /* 0x0000000877777220 */ /* 0x000fe20000400000 */
[----:B-1----:R-:W-:Y:S01]  /*70c0*/  F2FP.SATFINITE.E5M2.F32.PACK_AB_MERGE_C R25, RZ, R128, RZ ;  /* 0x00000080ff19723e */ /* 0x002fe200048060ff */
[----:B------:R-:W-:Y:S01]  /*70d0*/  @!P5 STG.E.U8 desc[UR20][R14.64+0x18], R131 ;  /* 0x000018830e00d986 */ /* 0x000fe2000c101114 */
[----:B------:R-:W-:Y:S01]  /*70e0*/  ISETP.LT.OR P5, PT, R31, 0x22, !P1 ;  /* 0x000000221f00780c */ /* 0x000fe20004fa1670 */
[-C--:B------:R-:W-:Y:S01]  /*70f0*/  FMUL R118, R118, R8.reuse ;  /* 0x0000000876767220 */ /* 0x080fe20000400000 */
[----:B------:R-:W-:Y:S01]  /*7100*/  F2FP.SATFINITE.E5M2.F32.PACK_AB_MERGE_C R121, RZ, R121, RZ ;  /* 0x00000079ff79723e */ /* 0x000fe200048060ff */
[-C--:B------:R-:W-:Y:S01]  /*7110*/  FMUL R117, R117, R8.reuse ;  /* 0x0000000875757220 */ /* 0x080fe20000400000 */
[----:B------:R-:W-:Y:S01]  /*7120*/  F2FP.SATFINITE.E5M2.F32.PACK_AB_MERGE_C R119, RZ, R119, RZ ;  /* 0x00000077ff77723e */ /* 0x000fe200048060ff */
[----:B------:R1:W-:Y:S01]  /*7130*/  @!P3 STG.E.U8 desc[UR20][R14.64+0x19], R7 ;  /* 0x000019070e00b986 */ /* 0x0003e2000c101114 */
[C---:B------:R-:W-:Y:S01]  /*7140*/  ISETP.LT.OR P3, PT, R31.reuse, 0x21, !P2 ;  /* 0x000000211f00780c */ /* 0x040fe20005761670 */
        /* <DEDUP_REMOVED lines=9> */
[----:B------:R-:W-:Y:S01]  /*71e0*/  FMUL R113, R113, R8 ;  /* 0x0000000871717220 */ /* 0x000fe20000400000 */
[----:B-1----:R-:W-:Y:S01]  /*71f0*/  F2FP.SATFINITE.E5M2.F32.PACK_AB_MERGE_C R7, RZ, R124, RZ ;  /* 0x0000007cff07723e */ /* 0x002fe200048060ff */
[-C--:B------:R-:W-:Y:S01]  /*7200*/  FMUL R112, R112, R8.reuse ;  /* 0x0000000870707220 */ /* 0x080fe20000400000 */
        /* <DEDUP_REMOVED lines=29> */
[----:B------:R-:W-:Y:S01]  /*73e0*/  ISETP.LT.OR P3, PT, R31, 0x32, !P2 ;  /* 0x000000321f00780c */ /* 0x000fe20005761670 */
[-C--:B------:R-:W-:Y:S01]  /*73f0*/  FMUL R103, R103, R8.reuse ;  /* 0x0000000867677220 */ /* 0x080fe20000400000 */
[----:B------:R-:W-:Y:S01]  /*7400*/  F2FP.SATFINITE.E5M2.F32.PACK_AB_MERGE_C R105, RZ, R105, RZ ;  /* 0x00000069ff69723e */ /* 0x000fe200048060ff */
[----:B------:R0:W-:Y:S01]  /*7410*/  @!P6 STG.E.U8 desc[UR20][R16.64+0x31], R27 ;  /* 0x0000311b1000e986 */ /* 0x0001e2000c101114 */
[C---:B------:R-:W-:Y:S01]  /*7420*/  ISETP.LT.OR P6, PT, R31.reuse, 0x39, !P1 ;  /* 0x000000391f00780c */ /* 0x040fe20004fc1670 */
[-C--:B------:R-:W-:Y:S01]  /*7430*/  FMUL R102, R102, R8.reuse ;  /* 0x0000000866667220 */ /* 0x080fe20000400000 */
[C---:B------:R-:W-:Y:S01]  /*7440*/  ISETP.LT.OR P1, PT, R31.reuse, 0x3a, !P1 ;  /* 0x0000003a1f00780c */ /* 0x040fe20004f21670 */
[----:B------:R-:W-:Y:S01]  /*7450*/  @!P5 STG.E.U8 desc[UR20][R14.64+0x30], R119 ;  /* 0x000030770e00d986 */ /* 0x000fe2000c101114 */
[C---:B------:R-:W-:Y:S01]  /*7460*/  ISETP.LT.OR P5, PT, R31.reuse, 0x39, !P2 ;  /* 0x000000391f00780c */ /* 0x040fe200057a1670 */
[-C--:B------:R-:W-:Y:S01]  /*7470*/  FMUL R100, R100, R8.reuse ;  /* 0x0000000864647220 */ /* 0x080fe20000400000 */
[----:B------:R-:W-:Y:S01]  /*7480*/  ISETP.LT.OR P2, PT, R31, 0x3a, !P2 ;  /* 0x0000003a1f00780c */ /* 0x000fe20005741670 */
[----:B------:R-:W-:Y:S01]  /*7490*/  FMUL R101, R101, R8 ;  /* 0x0000000865657220 */ /* 0x000fe20000400000 */
[----:B-1----:R-:W-:Y:S01]  /*74a0*/  F2FP.SATFINITE.E5M2.F32.PACK_AB_MERGE_C R25, RZ, R116, RZ ;  /* 0x00000074ff19723e */ /* 0x002fe200048060ff */
[----:B------:R1:W-:Y:S01]  /*74b0*/  @!P3 STG.E.U8 desc[UR20][R14.64+0x31], R7 ;  /* 0x000031070e00b986 */ /* 0x0003e2000c101114 */
[C---:B------:R-:W-:Y:S01]  /*74c0*/  ISETP.GE.AND P3, PT, R32.reuse, 0x89, PT ;  /* 0x000000892000780c */ /* 0x040fe20003f66270 */
[----:B------:R-:W-:Y:S01]  /*74d0*/  FMUL R99, R99, R8 ;  /* 0x0000000863637220 */ /* 0x000fe20000400000 */
[----:B0-----:R-:W-:Y:S01]  /*74e0*/  F2FP.SATFINITE.E5M2.F32.PACK_AB_MERGE_C R27, RZ, R114, RZ ;  /* 0x00000072ff1b723e */ /* 0x001fe200048060ff */
[----:B------:R-:W-:Y:S01]  /*74f0*/  @!P6 STG.E.U8 desc[UR20][R16.64+0x38], R117 ;  /* 0x000038751000e986 */ /* 0x000fe2000c101114 */
[----:B------:R-:W-:Y:S01]  /*7500*/  ISETP.GE.AND P6, PT, R32, 0x81, PT ;  /* 0x000000812000780c */ /* 0x000fe20003fc6270 */
[-C--:B------:R-:W-:Y:S01]  /*7510*/  FMUL R98, R98, R8.reuse ;  /* 0x0000000862627220 */ /* 0x080fe20000400000 */
[----:B------:R-:W-:Y:S01]  /*7520*/  F2FP.SATFINITE.E5M2.F32.PACK_AB_MERGE_C R103, RZ, R103, RZ ;  /* 0x00000067ff67723e */ /* 0x000fe200048060ff */
[----:B------:R0:W-:Y:S01]  /*7530*/  @!P1 STG.E.U8 desc[UR20][R16.64+0x39], R25 ;  /* 0x0000391910009986 */ /* 0x0001e2000c101114 */
[----:B------:R-:W-:Y:S01]  /*7540*/  ISETP.LT.OR P1, PT, R31, 0x1, !P6 ;  /* 0x000000011f00780c */ /* 0x000fe20007721670 */
[-C--:B------:R-:W-:Y:S01]  /*7550*/  FMUL R97, R97, R8.reuse ;  /* 0x0000000861617220 */ /* 0x080fe20000400000 */
[----:B------:R-:W-:Y:S01]  /*7560*/  F2FP.SATFINITE.E5M2.F32.PACK_AB_MERGE_C R101, RZ, R101, RZ ;  /* 0x00000065ff65723e */ /* 0x000fe200048060ff */
[----:B------:R-:W-:Y:S01]  /*7570*/  @!P2 STG.E.U8 desc[UR20][R14.64+0x39], R27 ;  /* 0x0000391b0e00a986 */ /* 0x000fe2000c101114 */
[C---:B------:R-:W-:Y:S01]  /*7580*/  ISETP.LT.OR P2, PT, R31.reuse, 0x2, !P6 ;  /* 0x000000021f00780c */ /* 0x040fe20007741670 */
[----:B------:R-:W-:Y:S01]  /*7590*/  FMUL R96, R96, R8 ;  /* 0x0000000860607220 */ /* 0x000fe20000400000 */
[----:B-1----:R-:W-:Y:S01]  /*75a0*/  F2FP.SATFINITE.E5M2.F32.PACK_AB_MERGE_C R7, RZ, R112, RZ ;  /* 0x00000070ff07723e */ /* 0x002fe200048060ff */
        /* <DEDUP_REMOVED lines=45> */
[----:B------:R-:W-:Y:S01]  /*7880*/  FMUL R20, R20, R8 ;  /* 0x0000000814147220 */ /* 0x000fe20000400000 */
[----:B------:R-:W-:-:S03]  /*7890*/  F2FP.SATFINITE.E5M2.F32.PACK_AB_MERGE_C R19, RZ, R19, RZ ;  /* 0x00000013ff13723e */ /* 0x000fc600048060ff */
[----:B------:R-:W-:Y:S02]  /*78a0*/  F2FP.SATFINITE.E5M2.F32.PACK_AB_MERGE_C R21, RZ, R21, RZ ;  /* 0x00000015ff15723e */ /* 0x000fe400048060ff */
[----:B-1----:R-:W-:Y:S01]  /*78b0*/  F2FP.SATFINITE.E5M2.F32.PACK_AB_MERGE_C R7, RZ, R100, RZ ;  /* 0x00000064ff07723e */ /* 0x002fe200048060ff */
[----:B------:R0:W-:Y:S01]  /*78c0*/  @!P2 STG.E.U8 desc[UR20][R12.64+0x11], R15 ;  /* 0x0000110f0c00a986 */ /* 0x0001e2000c101114 */
[----:B------:R-:W-:-:S03]  /*78d0*/  ISETP.LT.OR P2, PT, R31, 0x1a, !P6 ;  /* 0x0000001a1f00780c */ /* 0x000fc60007741670 */
[----:B------:R-:W-:Y:S01]  /*78e0*/  @!P1 STG.E.U8 desc[UR20][R10.64+0x10], R103 ;  /* 0x000010670a009986 */ /* 0x000fe2000c101114 */
[----:B------:R-:W-:-:S03]  /*78f0*/  ISETP.LT.OR P1, PT, R31, 0x19, !P6 ;  /* 0x000000191f00780c */ /* 0x000fc60007721670 */
[----:B------:R1:W-:Y:S01]  /*7900*/  @!P5 STG.E.U8 desc[UR20][R10.64+0x11], R17 ;  /* 0x000011110a00d986 */ /* 0x0003e2000c101114 */
[----:B------:R-:W-:Y:S02]  /*7910*/  ISETP.LT.OR P5, PT, R31, 0x19, !P3 ;  /* 0x000000191f00780c */ /* 0x000fe40005fa1670 */
[----:B0-----:R-:W-:-:S03]  /*7920*/  F2FP.SATFINITE.E5M2.F32.PACK_AB_MERGE_C R15, RZ, R98, RZ ;  /* 0x00000062ff0f723e */ /* 0x001fc600048060ff */
[----:B------:R0:W-:Y:S01]  /*7930*/  @!P2 STG.E.U8 desc[UR20][R12.64+0x19], R7 ;  /* 0x000019070c00a986 */ /* 0x0001e2000c101114 */
[----:B------:R-:W-:-:S03]  /*7940*/  ISETP.LT.OR P2, PT, R31, 0x1a, !P3 ;  /* 0x0000001a1f00780c */ /* 0x000fc60005f41670 */
[----:B------:R-:W-:Y:S01]  /*7950*/  @!P1 STG.E.U8 desc[UR20][R12.64+0x18], R101 ;  /* 0x000018650c009986 */ /* 0x000fe2000c101114 */
[C---:B------:R-:W-:Y:S02]  /*7960*/  ISETP.LT.OR P1, PT, R31.reuse, 0x21, !P6 ;  /* 0x000000211f00780c */ /* 0x040fe40007721670 */
[----:B-1----:R-:W-:Y:S01]  /*7970*/  F2FP.SATFINITE.E5M2.F32.PACK_AB_MERGE_C R17, RZ, R96, RZ ;  /* 0x00000060ff11723e */ /* 0x002fe200048060ff */
[----:B------:R-:W-:Y:S01]  /*7980*/  @!P5 STG.E.U8 desc[UR20][R10.64+0x18], R99 ;  /* 0x000018630a00d986 */ /* 0x000fe2000c101114 */
[----:B------:R-:W-:Y:S02]  /*7990*/  ISETP.LT.OR P5, PT, R31, 0x22, !P6 ;  /* 0x000000221f00780c */ /* 0x000fe400077a1670 */
[----:B0-----:R-:W-:-:S03]  /*79a0*/  F2FP.SATFINITE.E5M2.F32.PACK_AB_MERGE_C R7, RZ, R94, RZ ;  /* 0x0000005eff07723e */ /* 0x001fc600048060ff */
        /* <DEDUP_REMOVED lines=21> */
[----:B0-----:R-:W-:-:S07]  /*7b00*/  F2FP.SATFINITE.E5M2.F32.PACK_AB_MERGE_C R15, RZ, R18, RZ ;  /* 0x00000012ff0f723e */ /* 0x001fce00048060ff */
[----:B------:R-:W-:Y:S01]  /*7b10*/  @!P1 STG.E.U8 desc[UR20][R12.64+0x30], R89 ;  /* 0x000030590c009986 */ /* 0x000fe2000c101114 */
[C---:B------:R-:W-:Y:S02]  /*7b20*/  ISETP.LT.OR P1, PT, R31.reuse, 0x39, !P6 ;  /* 0x000000391f00780c */ /* 0x040fe40007721670 */
[C---:B------:R-:W-:Y:S01]  /*7b30*/  ISETP.LT.OR P6, PT, R31.reuse, 0x3a, !P6 ;  /* 0x0000003a1f00780c */ /* 0x040fe200077c1670 */
[----:B------:R0:W-:Y:S01]  /*7b40*/  @!P5 STG.E.U8 desc[UR20][R12.64+0x31], R7 ;  /* 0x000031070c00d986 */ /* 0x0001e2000c101114 */
[C---:B------:R-:W-:Y:S02]  /*7b50*/  ISETP.LT.OR P5, PT, R31.reuse, 0x32, !P3 ;  /* 0x000000321f00780c */ /* 0x040fe40005fa1670 */
[----:B-1----:R-:W-:Y:S01]  /*7b60*/  F2FP.SATFINITE.E5M2.F32.PACK_AB_MERGE_C R17, RZ, R20, RZ ;  /* 0x00000014ff11723e */ /* 0x002fe200048060ff */
[----:B------:R1:W-:Y:S01]  /*7b70*/  @!P2 STG.E.U8 desc[UR20][R10.64+0x30], R23 ;  /* 0x000030170a00a986 */ /* 0x0003e2000c101114 */
[C---:B------:R-:W-:Y:S02]  /*7b80*/  ISETP.LT.OR P2, PT, R31.reuse, 0x39, !P3 ;  /* 0x000000391f00780c */ /* 0x040fe40005f41670 */
[----:B------:R-:W-:-:S02]  /*7b90*/  ISETP.LT.OR P3, PT, R31, 0x3a, !P3 ;  /* 0x0000003a1f00780c */ /* 0x000fc40005f61670 */
[----:B0-----:R-:W-:-:S05]  /*7ba0*/  F2FP.SATFINITE.E5M2.F32.PACK_AB_MERGE_C R7, RZ, R22, RZ ;  /* 0x00000016ff07723e */ /* 0x001fca00048060ff */
[----:B------:R1:W-:Y:S04]  /*7bb0*/  @!P5 STG.E.U8 desc[UR20][R10.64+0x31], R7 ;  /* 0x000031070a00d986 */ /* 0x0003e8000c101114 */
[----:B------:R1:W-:Y:S04]  /*7bc0*/  @!P1 STG.E.U8 desc[UR20][R12.64+0x38], R19 ;  /* 0x000038130c009986 */ /* 0x0003e8000c101114 */
[----:B------:R1:W-:Y:S04]  /*7bd0*/  @!P6 STG.E.U8 desc[UR20][R12.64+0x39], R15 ;  /* 0x0000390f0c00e986 */ /* 0x0003e8000c101114 */
[----:B------:R1:W-:Y:S04]  /*7be0*/  @!P2 STG.E.U8 desc[UR20][R10.64+0x38], R21 ;  /* 0x000038150a00a986 */ /* 0x0003e8000c101114 */
[----:B------:R1:W-:Y:S02]  /*7bf0*/  @!P3 STG.E.U8 desc[UR20][R10.64+0x39], R17 ;  /* 0x000039110a00b986 */ /* 0x0003e4000c101114 */
.L_x_167:
[----:B------:R-:W-:Y:S05]  /*7c00*/  BSYNC B0 ;  /* 0x0000000000007941 */ /* 0x000fea0003800000 */
.L_x_37:
[----:B------:R-:W-:Y:S01]  /*7c10*/  ULDC UR6, c[0x0][0xc] ;  /* 0x0000030000067ab9 */ /* 0x000fe20000000800 */
[----:B------:R-:W-:Y:S01]  /*7c20*/  ULDC UR7, c[0x0][0x10] ;  /* 0x0000040000077ab9 */ /* 0x000fe20000000800 */
[----:B01-34-:R-:W0:Y:S01]  /*7c30*/  LDC R7, c[0x0][0x14] ;  /* 0x00000500ff077b82 */ /* 0x01be220000000800 */
[----:B------:R-:W-:Y:S01]  /*7c40*/  UIMAD.WIDE.U32 UR6, UR6, UR7, URZ ;  /* 0x00000007060672a5 */ /* 0x000fe2000f8e003f */
[----:B------:R-:W-:Y:S02]  /*7c50*/  IMAD.MOV.U32 R10, RZ, RZ, -0x1 ;  /* 0xffffffffff0a7424 */ /* 0x000fe400078e00ff */
[----:B------:R-:W-:-:S03]  /*7c60*/  IMAD.MOV.U32 R6, RZ, RZ, -0x1 ;  /* 0xffffffffff067424 */ /* 0x000fc600078e00ff */
[----:B0-----:R-:W-:-:S04]  /*7c70*/  IMAD.WIDE.U32 R2, R7, UR6, R2 ;  /* 0x0000000607027c25 */ /* 0x001fc8000f8e0002 */
[----:B------:R-:W-:Y:S01]  /*7c80*/  IMAD R7, R7, UR7, RZ ;  /* 0x0000000707077c24 */ /* 0x000fe2000f8e02ff */
[----:B------:R-:W-:Y:S02]  /*7c90*/  ULDC.64 UR6, c[0x0][0x650] ;  /* 0x0001940000067ab9 */ /* 0x000fe40000000a00 */
[----:B------:R-:W-:Y:S01]  /*7ca0*/  ISETP.GE.U32.AND P1, PT, R2, UR6, PT ;  /* 0x0000000602007c0c */ /* 0x000fe2000bf26070 */
[--C-:B------:R-:W-:Y:S01]  /*7cb0*/  IMAD.IADD R3, R3, 0x1, R7.reuse ;  /* 0x0000000103037824 */ /* 0x100fe200078e0207 */
[----:B------:R-:W-:-:S04]  /*7cc0*/  PRMT R7, RZ, 0x7610, R7 ;  /* 0x00007610ff077816 */ /* 0x000fc80000000007 */
[----:B------:R-:W-:-:S13]  /*7cd0*/  ISETP.GE.U32.AND.EX P1, PT, R3, UR7, PT, P1 ;  /* 0x0000000703007c0c */ /* 0x000fda000bf26110 */
[----:B------:R-:W-:Y:S05]  /*7ce0*/  @P1 BRA `(.L_x_168) ;  /* 0x0000000400601947 */ /* 0x000fea0003800000 */
[----:B------:R-:W0:Y:S01]  /*7cf0*/  S2R R20, SR_CTAID.X ;  /* 0x0000000000147919 */ /* 0x000e220000002500 */
[----:B------:R-:W1:Y:S01]  /*7d00*/  LDC.64 R14, c[0x0][0x628] ;  /* 0x00018a00ff0e7b82 */ /* 0x000e620000000a00 */
[----:B------:R-:W-:Y:S01]  /*7d10*/  ULDC UR6, c[0x0][0x150] ;  /* 0x0000540000067ab9 */ /* 0x000fe20000000800 */
[----:B-----5:R-:W-:Y:S01]  /*7d20*/  IMAD.MOV.U32 R12, RZ, RZ, R2 ;  /* 0x000000ffff0c7224 */ /* 0x020fe200078e0002 */
[----:B------:R-:W3:Y:S01]  /*7d30*/  S2R R22, SR_CTAID.Y ;  /* 0x0000000000167919 */ /* 0x000ee20000002600 */
[----:B------:R-:W-:-:S04]  /*7d40*/  IMAD.MOV.U32 R13, RZ, RZ, R3 ;  /* 0x000000ffff0d7224 */ /* 0x000fc800078e0003 */
[----:B------:R-:W4:Y:S08]  /*7d50*/  LDC R23, c[0x0][0x144] ;  /* 0x00005100ff177b82 */ /* 0x000f300000000800 */
[----:B--2---:R-:W2:Y:S08]  /*7d60*/  LDC R16, c[0x0][0x630] ;  /* 0x00018c00ff107b82 */ /* 0x004eb00000000800 */
[----:B------:R-:W2:Y:S01]  /*7d70*/  LDC.64 R18, c[0x0][0x620] ;  /* 0x00018800ff127b82 */ /* 0x000ea20000000a00 */
[----:B-1----:R-:W-:-:S04]  /*7d80*/  ISETP.NE.U32.AND P1, PT, R14, RZ, PT ;  /* 0x000000ff0e00720c */ /* 0x002fc80003f25070 */
[----:B------:R-:W-:Y:S02]  /*7d90*/  ISETP.NE.AND.EX P1, PT, R15, RZ, PT, P1 ;  /* 0x000000ff0f00720c */ /* 0x000fe40003f25310 */
[----:B0-----:R-:W-:-:S05]  /*7da0*/  I2FP.F32.U32 R6, R20 ;  /* 0x0000001400067245 */ /* 0x001fca0000201000 */
[----:B------:R-:W-:-:S04]  /*7db0*/  FMUL R6, R6, UR6 ;  /* 0x0000000606067c20 */ /* 0x000fc80008400000 */
[----:B------:R0:W1:Y:S02]  /*7dc0*/  F2I.U32.TRUNC.NTZ R21, R6 ;  /* 0x0000000600157305 */ /* 0x000064000020f000 */
[----:B---34-:R-:W-:Y:S05]  /*7dd0*/  @!P1 BRA `(.L_x_169) ;  /* 0x0000000000289947 */ /* 0x018fea0003800000 */
[----:B------:R-:W3:Y:S02]  /*7de0*/  LDC R7, c[0x0][0x634] ;  /* 0x00018d00ff077b82 */ /* 0x000ee40000000800 */
[----:B---3--:R-:W-:-:S05]  /*7df0*/  IADD3 R13, P1, R2, R7, RZ ;  /* 0x00000007020d7210 */ /* 0x008fca0007f3e0ff */
[----:B------:R-:W-:-:S04]  /*7e00*/  IMAD.X R17, RZ, RZ, R3, P1 ;  /* 0x000000ffff117224 */ /* 0x000fc800008e0603 */
[----:B0-----:R-:W-:-:S04]  /*7e10*/  IMAD.WIDE.U32 R6, R17, R14, RZ ;  /* 0x0000000e11067225 */ /* 0x001fc800078e00ff */
[----:B------:R-:W-:-:S04]  /*7e20*/  IMAD.WIDE.U32 R10, P1, R13, R15, R6 ;  /* 0x0000000f0d0a7225 */ /* 0x000fc80007820006 */
[----:B------:R-:W-:-:S04]  /*7e30*/  IMAD.WIDE.U32 R6, R13, R14, RZ ;  /* 0x0000000e0d067225 */ /* 0x000fc800078e00ff */
[----:B------:R-:W-:Y:S01]  /*7e40*/  IMAD.X R13, RZ, RZ, RZ, P1 ;  /* 0x000000ffff0d7224 */ /* 0x000fe200008e06ff */
[----:B------:R-:W-:Y:S01]  /*7e50*/  IADD3 RZ, P1, R7, R10, RZ ;  /* 0x0000000a07ff7210 */ /* 0x000fe20007f3e0ff */
[----:B------:R-:W-:-:S04]  /*7e60*/  IMAD.MOV.U32 R12, RZ, RZ, R11 ;  /* 0x000000ffff0c7224 */ /* 0x000fc800078e000b */
[----:B------:R-:W-:-:S08]  /*7e70*/  IMAD.WIDE.U32.X R12, R17, R15, R12, P1 ;  /* 0x0000000f110c7225 */ /* 0x000fd000008e040c */
.L_x_169:
[----:B------:R-:W3:Y:S01]  /*7e80*/  LDC.64 R28, c[0x0][0x640] ;  /* 0x00019000ff1c7b82 */ /* 0x000ee20000000a00 */
[-C--:B--2---:R-:W-:Y:S01]  /*7e90*/  SHF.R.U64 R17, R12, R16.reuse, R13 ;  /* 0x000000100c117219 */ /* 0x084fe2000000120d */
[----:B-1----:R-:W-:Y:S01]  /*7ea0*/  IMAD.MOV R21, RZ, RZ, -R21 ;  /* 0x000000ffff157224 */ /* 0x002fe200078e0a15 */
[----:B0-----:R-:W-:Y:S01]  /*7eb0*/  SHF.R.U32.HI R6, RZ, R16, R13 ;  /* 0x00000010ff067219 */ /* 0x001fe2000001160d */
[----:B------:R-:W-:Y:S01]  /*7ec0*/  ULDC UR6, c[0x0][0x154] ;  /* 0x0000550000067ab9 */ /* 0x000fe20000000800 */
[----:B------:R-:W-:Y:S01]  /*7ed0*/  IADD3 R11, P1, RZ, -R17, RZ ;  /* 0x80000011ff0b7210 */ /* 0x000fe20007f3e0ff */
[----:B------:R-:W-:Y:S02]  /*7ee0*/  IMAD R23, R23, R21, R20 ;  /* 0x0000001517177224 */ /* 0x000fe400078e0214 */
[----:B------:R-:W0:Y:S01]  /*7ef0*/  LDC R12, c[0x0][0x618] ;  /* 0x00018600ff0c7b82 */ /* 0x000e220000000800 */
[----:B------:R-:W-:Y:S02]  /*7f00*/  IMAD.MOV.U32 R13, RZ, RZ, 0x1 ;  /* 0x00000001ff0d7424 */ /* 0x000fe400078e00ff */
[----:B------:R-:W-:-:S04]  /*7f10*/  IMAD.X R7, RZ, RZ, ~R6, P1 ;  /* 0x000000ffff077224 */ /* 0x000fc800008e0e06 */
[-C--:B------:R-:W-:Y:S01]  /*7f20*/  IMAD R10, R7, R18.reuse, RZ ;  /* 0x00000012070a7224 */ /* 0x080fe200078e02ff */
[----:B------:R-:W1:Y:S01]  /*7f30*/  LDC R24, c[0x0][0x608] ;  /* 0x00018200ff187b82 */ /* 0x000e620000000800 */
[----:B------:R-:W-:-:S04]  /*7f40*/  IMAD.WIDE.U32 R6, R11, R18, R2 ;  /* 0x000000120b067225 */ /* 0x000fc800078e0002 */
[----:B------:R-:W-:Y:S01]  /*7f50*/  IMAD R11, R11, R19, R10 ;  /* 0x000000130b0b7224 */ /* 0x000fe200078e020a */
[----:B------:R-:W-:Y:S02]  /*7f60*/  I2FP.F32.U32 R10, R22 ;  /* 0x00000016000a7245 */ /* 0x000fe40000201000 */
[----:B------:R-:W2:Y:S01]  /*7f70*/  LDC R26, c[0x0][0x658] ;  /* 0x00019600ff1a7b82 */ /* 0x000ea20000000800 */
[----:B------:R-:W-:Y:S01]  /*7f80*/  IMAD.IADD R7, R7, 0x1, R11 ;  /* 0x0000000107077824 */ /* 0x000fe200078e020b */
[----:B---3--:R-:W-:Y:S01]  /*7f90*/  ISETP.NE.U32.AND P1, PT, R28, RZ, PT ;  /* 0x000000ff1c00720c */ /* 0x008fe20003f25070 */
[----:B------:R-:W-:Y:S01]  /*7fa0*/  FMUL R10, R10, UR6 ;  /* 0x000000060a0a7c20 */ /* 0x000fe20008400000 */
[----:B------:R-:W-:Y:S02]  /*7fb0*/  IMAD.MOV.U32 R11, RZ, RZ, -0x1 ;  /* 0xffffffffff0b7424 */ /* 0x000fe400078e00ff */
[----:B------:R-:W-:Y:S01]  /*7fc0*/  ISETP.NE.AND.EX P1, PT, R29, RZ, PT, P1 ;  /* 0x000000ff1d00720c */ /* 0x000fe20003f25310 */
[----:B------:R3:W4:Y:S01]  /*7fd0*/  F2I.U32.TRUNC.NTZ R19, R10 ;  /* 0x0000000a00137305 */ /* 0x000722000020f000 */
[----:B------:R-:W3:Y:S01]  /*7fe0*/  LDC R21, c[0x0][0x148] ;  /* 0x00005200ff157b82 */ /* 0x000ee20000000800 */
[----:B0-----:R-:W-:-:S02]  /*7ff0*/  SHF.R.U64 R16, R6, R12, R7 ;  /* 0x0000000c06107219 */ /* 0x001fc40000001207 */
[----:B------:R-:W-:-:S05]  /*8000*/  SHF.R.U32.HI R7, RZ, R12, R7 ;  /* 0x0000000cff077219 */ /* 0x000fca0000011607 */
[----:B------:R-:W0:Y:S01]  /*8010*/  LDC R20, c[0x0][0x600] ;  /* 0x00018000ff147b82 */ /* 0x000e220000000800 */
[-CC-:B-1----:R-:W-:Y:S02]  /*8020*/  SHF.R.U64 R14, R16, R24.reuse, R7.reuse ;  /* 0x00000018100e7219 */ /* 0x182fe40000001207 */
[----:B------:R-:W-:-:S05]  /*8030*/  SHF.R.U32.HI R7, RZ, R24, R7 ;  /* 0x00000018ff077219 */ /* 0x000fca0000011607 */
[----:B------:R-:W1:Y:S01]  /*8040*/  LDC R27, c[0x0][0x648] ;  /* 0x00019200ff1b7b82 */ /* 0x000e620000000800 */
[-CC-:B--2---:R-:W-:Y:S02]  /*8050*/  SHF.R.U64 R18, R14, R26.reuse, R7.reuse ;  /* 0x0000001a0e127219 */ /* 0x184fe40000001207 */
[-C--:B------:R-:W-:Y:S02]  /*8060*/  SHF.L.U32 R11, R11, R26.reuse, RZ ;  /* 0x0000001a0b0b7219 */ /* 0x080fe400000006ff */
[-C--:B------:R-:W-:Y:S01]  /*8070*/  SHF.R.U32.HI R7, RZ, R26.reuse, R7 ;  /* 0x0000001aff077219 */ /* 0x080fe20000011607 */
[----:B------:R-:W-:Y:S01]  /*8080*/  IMAD.MOV.U32 R6, RZ, RZ, R18 ;  /* 0x000000ffff067224 */ /* 0x000fe200078e0012 */
[----:B------:R-:W-:Y:S01]  /*8090*/  SHF.L.U32 R30, R13, R26, RZ ;  /* 0x0000001a0d1e7219 */ /* 0x000fe200000006ff */
[----:B------:R-:W2:Y:S01]  /*80a0*/  LDC R31, c[0x0][0x638] ;  /* 0x00018e00ff1f7b82 */ /* 0x000ea20000000800 */
[----:B------:R-:W-:-:S07]  /*80b0*/  LOP3.LUT R25, RZ, R11, RZ, 0x33, !PT ;  /* 0x0000000bff197212 */ /* 0x000fce00078e33ff */
[----:B------:R-:W0:Y:S01]  /*80c0*/  LDC R32, c[0x0][0x610] ;  /* 0x00018400ff207b82 */ /* 0x000e220000000800 */
[----:B----4-:R-:W-:Y:S05]  /*80d0*/  @!P1 BRA `(.L_x_170) ;  /* 0x0000000000289947 */ /* 0x010fea0003800000 */
[----:B------:R-:W4:Y:S02]  /*80e0*/  LDC R13, c[0x0][0x64c] ;  /* 0x00019300ff0d7b82 */ /* 0x000f240000000800 */
[----:B----4-:R-:W-:-:S05]  /*80f0*/  IADD3 R13, P1, R18, R13, RZ ;  /* 0x0000000d120d7210 */ /* 0x010fca0007f3e0ff */
[----:B------:R-:W-:-:S04]  /*8100*/  IMAD.X R15, RZ, RZ, R7, P1 ;  /* 0x000000ffff0f7224 */ /* 0x000fc800008e0607 */
[----:B------:R-:W-:-:S04]  /*8110*/  IMAD.WIDE.U32 R6, R15, R28, RZ ;  /* 0x0000001c0f067225 */ /* 0x000fc800078e00ff */
[----:B---3--:R-:W-:-:S04]  /*8120*/  IMAD.WIDE.U32 R10, P1, R13, R29, R6 ;  /* 0x0000001d0d0a7225 */ /* 0x008fc80007820006 */
[----:B------:R-:W-:-:S04]  /*8130*/  IMAD.WIDE.U32 R6, R13, R28, RZ ;  /* 0x0000001c0d067225 */ /* 0x000fc800078e00ff */
[----:B------:R-:W-:Y:S01]  /*8140*/  IMAD.X R13, RZ, RZ, RZ, P1 ;  /* 0x000000ffff0d7224 */ /* 0x000fe200008e06ff */
[----:B------:R-:W-:Y:S01]  /*8150*/  IADD3 RZ, P1, R7, R10, RZ ;  /* 0x0000000a07ff7210 */ /* 0x000fe20007f3e0ff */
[----:B------:R-:W-:-:S04]  /*8160*/  IMAD.MOV.U32 R12, RZ, RZ, R11 ;  /* 0x000000ffff0c7224 */ /* 0x000fc800078e000b */
[----:B------:R-:W-:-:S08]  /*8170*/  IMAD.WIDE.U32.X R6, R15, R29, R12, P1 ;  /* 0x0000001d0f067225 */ /* 0x000fd000008e040c */
.L_x_170:
[----:B-1----:R-:W-:Y:S01]  /*8180*/  SHF.R.U64 R6, R6, R27, R7 ;  /* 0x0000001b06067219 */ /* 0x002fe20000001207 */
[----:B0-----:R-:W-:Y:S01]  /*8190*/  VIADD R13, R20, 0xffffffff ;  /* 0xffffffff140d7836 */ /* 0x001fe20000000000 */
[----:B------:R-:W-:Y:S01]  /*81a0*/  LOP3.LUT R11, R14, R25, RZ, 0xc0, !PT ;  /* 0x000000190e0b7212 */ /* 0x000fe200078ec0ff */
[----:B------:R-:W-:Y:S02]  /*81b0*/  IMAD.MOV R19, RZ, RZ, -R19 ;  /* 0x000000ffff137224 */ /* 0x000fe400078e0a13 */
[----:B------:R-:W-:Y:S02]  /*81c0*/  IMAD.MOV R7, RZ, RZ, -R6 ;  /* 0x000000ffff077224 */ /* 0x000fe400078e0a06 */
[----:B------:R-:W-:Y:S01]  /*81d0*/  IMAD R30, R30, R6, R11 ;  /* 0x000000061e1e7224 */ /* 0x000fe200078e020b */
[----:B------:R-:W-:Y:S01]  /*81e0*/  LOP3.LUT R11, R16, R13, RZ, 0xc0, !PT ;  /* 0x0000000d100b7212 */ /* 0x000fe200078ec0ff */
[----:B---3--:R-:W-:Y:S02]  /*81f0*/  @P4 IMAD R23, R21, R19, R22 ;  /* 0x0000001315174224 */ /* 0x008fe400078e0216 */
[----:B--2---:R-:W-:-:S02]  /*8200*/  IMAD R6, R7, R31, R18 ;  /* 0x0000001f07067224 */ /* 0x004fc400078e0212 */
[----:B------:R-:W-:Y:S02]  /*8210*/  IMAD R30, R30, R32, R23 ;  /* 0x000000201e1e7224 */ /* 0x000fe400078e0217 */
[----:B------:R-:W-:Y:S02]  /*8220*/  IMAD R11, R6, R20, R11 ;  /* 0x00000014060b7224 */ /* 0x000fe400078e020b */
[----:B------:R-:W-:Y:S02]  /*8230*/  IMAD.MOV.U32 R7, RZ, RZ, 0x1 ;  /* 0x00000001ff077424 */ /* 0x000fe400078e00ff */
[----:B------:R-:W-:Y:S01]  /*8240*/  IMAD.MOV.U32 R6, RZ, RZ, R17 ;  /* 0x000000ffff067224 */ /* 0x000fe200078e0011 */
[----:B------:R-:W-:Y:S02]  /*8250*/  SEL R10, R11, R30, !P4 ;  /* 0x0000001e0b0a7207 */ /* 0x000fe40006000000 */
[----:B------:R-:W-:-:S07]  /*8260*/  SEL R30, R30, R11, !P4 ;  /* 0x0000000b1e1e7207 */ /* 0x000fce0006000000 */
.L_x_168:
[----:B------:R-:W-:Y:S01]  /*8270*/  LOP3.LUT P1, RZ, R7, 0xff, RZ, 0xc0, !PT ;  /* 0x000000ff07ff7812 */ /* 0x000fe2000782c0ff */
[----:B------:R-:W-:-:S12]  /*8280*/  IMAD.MOV.U32 R7, RZ, RZ, R30 ;  /* 0x000000ffff077224 */ /* 0x000fd800078e001e */
[----:B------:R-:W-:Y:S05]  /*8290*/  @P1 BRA `(.L_x_171) ;  /* 0xffffff8c00b41947 */ /* 0x000fea000383ffff */
[----:B------:R-:W-:Y:S05]  /*82a0*/  EXIT ;  /* 0x000000000000794d */ /* 0x000fea0003800000 */
.L_x_7:
[----:B0-----:R-:W-:Y:S01]  /*82b0*/  ULDC.64 UR4, c[0x0][0x650] ;  /* 0x0001940000047ab9 */ /* 0x001fe20000000a00 */
        /* <DEDUP_REMOVED lines=25> */
.L_x_173:
[----:B------:R-:W0:Y:S01]  /*8450*/  LDC.64 R28, c[0x0][0x640] ;  /* 0x00019000ff1c7b82 */ /* 0x000e220000000a00 */
[-CC-:B------:R-:W-:Y:S01]  /*8460*/  SHF.R.U64 R21, R16, R10.reuse, R17.reuse ;  /* 0x0000000a10157219 */ /* 0x180fe20000001211 */
[----:B------:R-:W-:Y:S01]  /*8470*/  IMAD.MOV.U32 R27, RZ, RZ, 0x1 ;  /* 0x00000001ff1b7424 */ /* 0x000fe200078e00ff */
[----:B------:R-:W-:Y:S02]  /*8480*/  SHF.R.U32.HI R5, RZ, R10, R17 ;  /* 0x0000000aff057219 */ /* 0x000fe40000011611 */
[----:B------:R-:W-:-:S03]  /*8490*/  IADD3 R7, P0, RZ, -R21, RZ ;  /* 0x80000015ff077210 */ /* 0x000fc60007f1e0ff */
[----:B------:R-:W1:Y:S02]  /*84a0*/  LDC R14, c[0x0][0x618] ;  /* 0x00018600ff0e7b82 */ /* 0x000e640000000800 */
[----:B------:R-:W-:Y:S02]  /*84b0*/  IMAD.X R5, RZ, RZ, ~R5, P0 ;  /* 0x000000ffff057224 */ /* 0x000fe400000e0e05 */
[----:B------:R-:W-:-:S04]  /*84c0*/  IMAD.WIDE.U32 R12, R7, R24, R2 ;  /* 0x00000018070c7225 */ /* 0x000fc800078e0002 */
[----:B------:R-:W2:Y:S01]  /*84d0*/  LDC R16, c[0x0][0x608] ;  /* 0x00018200ff107b82 */ /* 0x000ea20000000800 */
[----:B------:R-:W-:-:S04]  /*84e0*/  IMAD R10, R5, R24, RZ ;  /* 0x00000018050a7224 */ /* 0x000fc800078e02ff */
[----:B------:R-:W-:Y:S02]  /*84f0*/  IMAD R5, R7, R25, R10 ;  /* 0x0000001907057224 */ /* 0x000fe400078e020a */
[----:B------:R-:W-:Y:S01]  /*8500*/  IMAD.MOV.U32 R7, RZ, RZ, -0x1 ;  /* 0xffffffffff077424 */ /* 0x000fe200078e00ff */
[----:B------:R-:W3:Y:S01]  /*8510*/  LDC R26, c[0x0][0x658] ;  /* 0x00019600ff1a7b82 */ /* 0x000ee20000000800 */
[----:B------:R-:W-:Y:S01]  /*8520*/  IMAD.IADD R5, R13, 0x1, R5 ;  /* 0x000000010d057824 */ /* 0x000fe200078e0205 */
[----:B0-----:R-:W-:-:S04]  /*8530*/  ISETP.NE.U32.AND P0, PT, R28, RZ, PT ;  /* 0x000000ff1c00720c */ /* 0x001fc80003f05070 */
        /* <DEDUP_REMOVED lines=8> */
[-CC-:B---3--:R-:W-:Y:S02]  /*85c0*/  SHF.R.U64 R24, R22, R26.reuse, R5.reuse ;  /* 0x0000001a16187219 */ /* 0x188fe40000001205 */
[-C--:B------:R-:W-:Y:S02]  /*85d0*/  SHF.L.U32 R7, R7, R26.reuse, RZ ;  /* 0x0000001a07077219 */ /* 0x080fe400000006ff */
[----:B------:R-:W-:Y:S01]  /*85e0*/  SHF.R.U32.HI R13, RZ, R26, R5 ;  /* 0x0000001aff0d7219 */ /* 0x000fe20000011605 */
[----:B------:R-:W-:Y:S01]  /*85f0*/  IMAD.MOV.U32 R12, RZ, RZ, R24 ;  /* 0x000000ffff0c7224 */ /* 0x000fe200078e0018 */
[----:B------:R-:W-:Y:S01]  /*8600*/  LOP3.LUT R31, RZ, R7, RZ, 0x33, !PT ;  /* 0x00000007ff1f7212 */ /* 0x000fe200078e33ff */
[----:B------:R-:W3:Y:S01]  /*8610*/  LDC R30, c[0x0][0x610] ;  /* 0x00018400ff1e7b82 */ /* 0x000ee20000000800 */
[----:B------:R-:W-:Y:S05]  /*8620*/  @!P0 BRA `(.L_x_174) ;  /* 0x0000000000288947 */ /* 0x000fea0003800000 */
        /* <DEDUP_REMOVED lines=10> */
.L_x_174:
[----:B-1----:R-:W-:Y:S01]  /*86d0*/  SHF.R.U64 R10, R12, R10, R13 ;  /* 0x0000000a0c0a7219 */ /* 0x002fe2000000120d */
[----:B0-----:R-:W-:Y:S01]  /*86e0*/  VIADD R9, R23, 0xffffffff ;  /* 0xffffffff17097836 */ /* 0x001fe20000000000 */
[----:B------:R-:W-:Y:S01]  /*86f0*/  SHF.L.U32 R27, R27, R26, RZ ;  /* 0x0000001a1b1b7219 */ /* 0x000fe200000006ff */
[----:B------:R-:W-:Y:S01]  /*8700*/  @P4 IMAD R11, R19, R20, R8 ;  /* 0x00000014130b4224 */ /* 0x000fe200078e0208 */
[----:B------:R-:W-:Y:S01]  /*8710*/  LOP3.LUT R5, R22, R31, RZ, 0xc0, !PT ;  /* 0x0000001f16057212 */ /* 0x000fe200078ec0ff */
[----:B------:R-:W-:Y:S01]  /*8720*/  IMAD.MOV R7, RZ, RZ, -R10 ;  /* 0x000000ffff077224 */ /* 0x000fe200078e0a0a */
[----:B------:R-:W-:Y:S01]  /*8730*/  LOP3.LUT R18, R18, R9, RZ, 0xc0, !PT ;  /* 0x0000000912127212 */ /* 0x000fe200078ec0ff */
[----:B------:R-:W-:Y:S02]  /*8740*/  IMAD.MOV.U32 R16, RZ, RZ, R21 ;  /* 0x000000ffff107224 */ /* 0x000fe400078e0015 */
[----:B------:R-:W-:Y:S02]  /*8750*/  IMAD R10, R27, R10, R5 ;  /* 0x0000000a1b0a7224 */ /* 0x000fe400078e0205 */
[----:B--2---:R-:W-:-:S02]  /*8760*/  IMAD R5, R7, R25, R24 ;  /* 0x0000001907057224 */ /* 0x004fc400078e0218 */
[----:B------:R-:W-:Y:S02]  /*8770*/  IMAD.MOV.U32 R7, RZ, RZ, 0x1 ;  /* 0x00000001ff077424 */ /* 0x000fe400078e00ff */
[----:B---3--:R-:W-:Y:S02]  /*8780*/  IMAD R11, R10, R30, R11 ;  /* 0x0000001e0a0b7224 */ /* 0x008fe400078e020b */
[----:B------:R-:W-:Y:S01]  /*8790*/  IMAD R18, R5, R23, R18 ;  /* 0x0000001705127224 */ /* 0x000fe200078e0212 */
[----:B------:R-:W-:-:S04]  /*87a0*/  PRMT R5, R7, 0x7610, R5 ;  /* 0x0000761007057816 */ /* 0x000fc80000000005 */
[----:B------:R-:W-:Y:S02]  /*87b0*/  SEL R7, R18, R11, !P4 ;  /* 0x0000000b12077207 */ /* 0x000fe40006000000 */
[----:B------:R-:W-:-:S07]  /*87c0*/  SEL R18, R11, R18, !P4 ;  /* 0x000000120b127207 */ /* 0x000fce0006000000 */
.L_x_172:
[----:B------:R-:W-:-:S08]  /*87d0*/  NOP ;  /* 0x0000000000007918 */ /* 0x000fd00000000000 */
[----:B------:R-:W0:-:S00]  /*87e0*/  USETMAXREG.DEALLOC.CTAPOOL 0x28 ;  /* 0x00000028000079c8 */ /* 0x000e0000080e0500 */
[----:B0-----:R-:W-:-:S13]  /*87f0*/  ISETP.NE.AND P0, PT, R6, RZ, PT ;  /* 0x000000ff0600720c */ /* 0x001fda0003f05270 */
[----:B------:R-:W-:Y:S05]  /*8800*/  @P0 EXIT ;  /* 0x000000000000094d */ /* 0x000fea0003800000 */
[----:B------:R-:W-:Y:S01]  /*8810*/  LOP3.LUT P0, RZ, R5, 0xff, RZ, 0xc0, !PT ;  /* 0x000000ff05ff7812 */ /* 0x000fe2000780c0ff */
[----:B------:R-:W-:Y:S02]  /*8820*/  IMAD.MOV.U32 R5, RZ, RZ, 0x1 ;  /* 0x00000001ff057424 */ /* 0x000fe400078e00ff */
[----:B------:R-:W-:-:S10]  /*8830*/  IMAD.MOV.U32 R17, RZ, RZ, RZ ;  /* 0x000000ffff117224 */ /* 0x000fd400078e00ff */
[----:B------:R-:W-:Y:S05]  /*8840*/  @!P0 BRA `(.L_x_175) ;  /* 0x0000000c00348947 */ /* 0x000fea0003800000 */
[----:B------:R-:W0:Y:S01]  /*8850*/  LDC R5, c[0x0][0x28c] ;  /* 0x0000a300ff057b82 */ /* 0x000e220000000800 */
[----:B------:R-:W-:Y:S01]  /*8860*/  ULDC UR5, c[0x0][0x658] ;  /* 0x0001960000057ab9 */ /* 0x000fe20000000800 */
[----:B------:R-:W-:Y:S01]  /*8870*/  UMOV UR7, 0xffffffff ;  /* 0xffffffff00077882 */ /* 0x000fe20000000000 */
[----:B------:R-:W-:Y:S01]  /*8880*/  ULDC UR6, c[0x0][0xc] ;  /* 0x0000030000067ab9 */ /* 0x000fe20000000800 */
[----:B------:R-:W-:Y:S01]  /*8890*/  USHF.L.U32 UR8, UR7, UR5, URZ ;  /* 0x0000000507087299 */ /* 0x000fe2000800063f */
[----:B------:R-:W-:Y:S01]  /*88a0*/  BSSY B0, `(.L_x_175) ;  /* 0x00000c7000007945 */ /* 0x000fe20003800000 */
[----:B------:R-:W-:Y:S01]  /*88b0*/  UMOV UR9, 0x1 ;  /* 0x0000000100097882 */ /* 0x000fe20000000000 */
[----:B------:R-:W-:Y:S01]  /*88c0*/  ULDC UR7, c[0x0][0x10] ;  /* 0x0000040000077ab9 */ /* 0x000fe20000000800 */
[----:B------:R-:W1:Y:S01]  /*88d0*/  S2UR UR10, SR_CgaCtaId ;  /* 0x00000000000a79c3 */ /* 0x000e620000008800 */
[----:B------:R-:W-:Y:S01]  /*88e0*/  UIMAD.WIDE.U32 UR6, UR6, UR7, URZ ;  /* 0x00000007060672a5 */ /* 0x000fe2000f8e003f */
[----:B------:R-:W-:Y:S01]  /*88f0*/  IMAD.MOV.U32 R14, RZ, RZ, 0x1 ;  /* 0x00000001ff0e7424 */ /* 0x000fe200078e00ff */
[----:B------:R-:W-:Y:S01]  /*8900*/  USHF.L.U32 UR18, UR9, UR5, URZ ;  /* 0x0000000509127299 */ /* 0x000fe2000800063f */
[----:B------:R-:W-:Y:S01]  /*8910*/  LOP3.LUT R15, R4, 0x2, RZ, 0xfc, !PT ;  /* 0x00000002040f7812 */ /* 0x000fe200078efcff */
[----:B------:R-:W-:Y:S01]  /*8920*/  IMAD.MOV.U32 R17, RZ, RZ, RZ ;  /* 0x000000ffff117224 */ /* 0x000fe200078e00ff */
[----:B------:R-:W-:Y:S01]  /*8930*/  ULDC UR5, c[0x0][0x14] ;  /* 0x0000050000057ab9 */ /* 0x000fe20000000800 */
[----:B------:R-:W-:Y:S01]  /*8940*/  ULDC UR4, c[0x0][0x600] ;  /* 0x0001800000047ab9 */ /* 0x000fe20000000800 */
[----:B------:R-:W-:-:S02]  /*8950*/  UIMAD.WIDE.U32 UR22, UR6, UR5, URZ ;  /* 0x00000005061672a5 */ /* 0x000fc4000f8e003f */
[----:B------:R-:W-:Y:S02]  /*8960*/  UIMAD UR13, UR7, UR5, URZ ;  /* 0x00000005070d72a4 */ /* 0x000fe4000f8e023f */
[----:B------:R-:W-:Y:S02]  /*8970*/  UIADD3 UR4, UR4, -0x1, URZ ;  /* 0xffffffff04047890 */ /* 0x000fe4000fffe03f */
[----:B------:R-:W-:Y:S01]  /*8980*/  ULOP3.LUT UR17, URZ, UR8, URZ, 0x33, !UPT ;  /* 0x000000083f117292 */ /* 0x000fe2000f8e333f */
[----:B0-----:R-:W-:Y:S01]  /*8990*/  VIADD R5, R5, 0x7f ;  /* 0x0000007f05057836 */ /* 0x001fe20000000000 */
[----:B------:R-:W-:Y:S01]  /*89a0*/  UIADD3 UR13, UR23, UR13, URZ ;  /* 0x0000000d170d7290 */ /* 0x000fe2000fffe03f */
[----:B------:R-:W-:-:S03]  /*89b0*/  ULDC.64 UR24, c[0x0][0x198] ;  /* 0x0000660000187ab9 */ /* 0x000fc60000000a00 */
[----:B------:R-:W-:Y:S01]  /*89c0*/  SHF.R.S32.HI R6, RZ, 0x1f, R5 ;  /* 0x0000001fff067819 */ /* 0x000fe20000011405 */
[----:B-1----:R-:W-:-:S03]  /*89d0*/  IMAD.U32 R11, RZ, RZ, UR10 ;  /* 0x0000000aff0b7e24 */ /* 0x002fc6000f8e00ff */
[----:B------:R-:W-:Y:S01]  /*89e0*/  LEA.HI R6, R6, R5, RZ, 0x7 ;  /* 0x0000000506067211 */ /* 0x000fe200078f38ff */
[----:B------:R-:W-:-:S03]  /*89f0*/  IMAD.MOV.U32 R5, RZ, RZ, 0x1 ;  /* 0x00000001ff057424 */ /* 0x000fc600078e00ff */
[----:B------:R-:W-:-:S05]  /*8a00*/  SHF.R.S32.HI R10, RZ, 0x7, R6 ;  /* 0x00000007ff0a7819 */ /* 0x000fca0000011406 */
[----:B------:R-:W-:-:S07]  /*8a10*/  VIADD R12, R10, 0x1 ;  /* 0x000000010a0c7836 */ /* 0x000fce0000000000 */
.L_x_186:
[----:B------:R-:W-:-:S03]  /*8a20*/  UMOV UR5, 0xffffffff ;  /* 0xffffffff00057882 */ /* 0x000fc60000000000 */
[----:B------:R-:W-:Y:S05]  /*8a30*/  BRA.DIV UR5, `(.L_x_176) ;  /* 0x0000000e05cc7947 */ /* 0x000fea000b800000 */
[----:B------:R-:W-:-:S13]  /*8a40*/  ELECT P0, URZ, PT ;  /* 0x00000000003f782f */ /* 0x000fda0003800000 */
.L_x_198:
[----:B------:R-:W0:Y:S01]  /*8a50*/  LDC R6, c[0x0][0x28c] ;  /* 0x0000a300ff067b82 */ /* 0x000e220000000800 */
[----:B------:R-:W-:Y:S01]  /*8a60*/  BSSY B1, `(.L_x_177) ;  /* 0x000003a000017945 */ /* 0x000fe20003800000 */
[----:B0-----:R-:W-:-:S13]  /*8a70*/  ISETP.LT.OR P0, PT, R6, 0x1, !P0 ;  /* 0x000000010600780c */ /* 0x001fda0004701670 */
[----:B------:R-:W-:Y:S05]  /*8a80*/  @P0 BRA `(.L_x_178) ;  /* 0x0000000000dc0947 */ /* 0x000fea0003800000 */
[----:B------:R-:W-:Y:S02]  /*8a90*/  IMAD R18, R18, 0x8, R11 ;  /* 0x0000000812127824 */ /* 0x000fe400078e020b */
[----:B------:R-:W-:Y:S02]  /*8aa0*/  IMAD.SHL.U32 R19, R7, 0x40, RZ ;  /* 0x0000004007137824 */ /* 0x000fe400078e00ff */
[----:B------:R-:W-:Y:S02]  /*8ab0*/  IMAD.MOV.U32 R22, RZ, RZ, RZ ;  /* 0x000000ffff167224 */ /* 0x000fe400078e00ff */
[----:B------:R-:W-:Y:S02]  /*8ac0*/  IMAD.MOV.U32 R6, RZ, RZ, R12 ;  /* 0x000000ffff067224 */ /* 0x000fe400078e000c */
[----:B------:R-:W-:Y:S02]  /*8ad0*/  IMAD.MOV.U32 R7, RZ, RZ, R5 ;  /* 0x000000ffff077224 */ /* 0x000fe400078e0005 */
[----:B------:R-:W-:-:S02]  /*8ae0*/  IMAD.MOV.U32 R8, RZ, RZ, R17 ;  /* 0x000000ffff087224 */ /* 0x000fc400078e0011 */
[----:B------:R-:W-:-:S07]  /*8af0*/  IMAD.SHL.U32 R20, R18, 0x20, RZ ;  /* 0x0000002012147824 */ /* 0x000fce00078e00ff */
.L_x_181:
[----:B------:R-:W0:Y:S01]  /*8b00*/  S2UR UR5, SR_CgaCtaId ;  /* 0x00000000000579c3 */ /* 0x000e220000008800 */
[----:B------:R-:W-:Y:S02]  /*8b10*/  MOV R18, 0x400 ;  /* 0x0000040000127802 */ /* 0x000fe40000000f00 */
[----:B------:R-:W-:Y:S02]  /*8b20*/  SHF.L.U32 R9, R7, 0x1f, RZ ;  /* 0x0000001f07097819 */ /* 0x000fe400000006ff */
[----:B------:R-:W-:-:S13]  /*8b30*/  LOP3.LUT P1, RZ, R0, 0x7f, RZ, 0xc0, !PT ;  /* 0x0000007f00ff7812 */ /* 0x000fda000782c0ff */
[----:B------:R-:W1:Y:S01]  /*8b40*/  @!P1 LDC R13, c[0x0][0x500] ;  /* 0x00014000ff0d9b82 */ /* 0x000e620000000800 */
[----:B0-----:R-:W-:-:S05]  /*8b50*/  IMAD.U32 R11, RZ, RZ, UR5 ;  /* 0x00000005ff0b7e24 */ /* 0x001fca000f8e00ff */
[----:B------:R-:W-:-:S05]  /*8b60*/  LEA R21, R11, R18, 0x18 ;  /* 0x000000120b157211 */ /* 0x000fca00078ec0ff */
[----:B------:R-:W-:-:S04]  /*8b70*/  IMAD R18, R8, 0x8, R21 ;  /* 0x0000000808127824 */ /* 0x000fc800078e0215 */
[----:B------:R-:W0:Y:S02]  /*8b80*/  SYNCS.PHASECHK.TRANS64.TRYWAIT P0, [R18+URZ+0x28], R9 ;  /* 0x00002809120075a7 */ /* 0x000e24000800017f */
[----:B01----:R-:W-:Y:S05]  /*8b90*/  @!P0 BRA `(.L_x_179) ;  /* 0x0000000c00948947 */ /* 0x003fea0003800000 */
.L_x_199:
[----:B0-----:R-:W-:Y:S01]  /*8ba0*/  PRMT R9, R15, 0x9910, RZ ;  /* 0x000099100f097816 */ /* 0x001fe200000000ff */
[----:B------:R0:W-:Y:S03]  /*8bb0*/  @!P1 SYNCS.ARRIVE.TRANS64 RZ, [R18+URZ], R13 ;  /* 0x0000000d12ff99a7 */ /* 0x0001e6000800003f */
[----:B------:R-:W-:-:S13]  /*8bc0*/  ISETP.NE.AND P0, PT, R9, 0x2, PT ;  /* 0x000000020900780c */ /* 0x000fda0003f05270 */
[----:B0-----:R-:W-:Y:S05]  /*8bd0*/  @P0 BRA `(.L_x_180) ;  /* 0x0000000000040947 */ /* 0x001fea0003800000 */
[----:B------:R-:W-:Y:S01]  /*8be0*/  BPT.TRAP 0x1 ;  /* 0x000000040000795c */ /* 0x000fe20000300000 */
.L_x_180:
[----:B------:R-:W-:Y:S01]  /*8bf0*/  IMAD R9, R8, 0x8, R11 ;  /* 0x0000000808097824 */ /* 0x000fe200078e020b */
[----:B------:R-:W-:Y:S01]  /*8c00*/  R2UR UR9, R18 ;  /* 0x00000000120972ca */ /* 0x000fe200000e0000 */
[----:B------:R-:W-:Y:S01]  /*8c10*/  VIADD R6, R6, 0xffffffff ;  /* 0xffffffff06067836 */ /* 0x000fe20000000000 */
[----:B------:R-:W-:Y:S01]  /*8c20*/  UIADD3 UR6, UP0, UR24, 0xf0, URZ ;  /* 0x000000f018067890 */ /* 0x000fe2000ff1e03f */
[--C-:B------:R-:W-:Y:S01]  /*8c30*/  IMAD.U32 R9, R9, 0x1000, R21.reuse ;  /* 0x0000100009097824 */ /* 0x100fe200078e0015 */
[----:B------:R-:W-:Y:S01]  /*8c40*/  R2UR UR11, R20 ;  /* 0x00000000140b72ca */ /* 0x000fe200000e0000 */
[----:B------:R-:W-:Y:S01]  /*8c50*/  IMAD R21, R8, 0x2000, R21 ;  /* 0x0000200008157824 */ /* 0x000fe200078e0215 */
[----:B------:R-:W-:Y:S01]  /*8c60*/  R2UR UR10, R22 ;  /* 0x00000000160a72ca */ /* 0x000fe200000e0000 */
[----:B------:R-:W-:Y:S01]  /*8c70*/  UIADD3 UR26, UP1, UR24, 0x1f0, URZ ;  /* 0x000001f0181a7890 */ /* 0x000fe2000ff3e03f */
[----:B------:R-:W-:Y:S01]  /*8c80*/  R2UR UR5, R9 ;  /* 0x00000000090572ca */ /* 0x000fe200000e0000 */
[----:B------:R-:W-:Y:S01]  /*8c90*/  UIADD3.X UR7, URZ, UR25, URZ, UP0, !UPT ;  /* 0x000000193f077290 */ /* 0x000fe200087fe43f */
[----:B------:R-:W-:Y:S01]  /*8ca0*/  R2UR UR8, R21 ;  /* 0x00000000150872ca */ /* 0x000fe200000e0000 */
[----:B------:R-:W-:Y:S01]  /*8cb0*/  VIADD R8, R8, 0x1 ;  /* 0x0000000108087836 */ /* 0x000fe20000000000 */
[----:B------:R-:W-:Y:S01]  /*8cc0*/  R2UR UR12, R16 ;  /* 0x00000000100c72ca */ /* 0x000fe200000e0000 */
[----:B------:R-:W-:Y:S01]  /*8cd0*/  UIADD3.X UR27, URZ, UR25, URZ, UP1, !UPT ;  /* 0x000000193f1b7290 */ /* 0x000fe20008ffe43f */
[----:B------:R-:W-:Y:S01]  /*8ce0*/  R2UR UR19, R19 ;  /* 0x00000000131372ca */ /* 0x000fe200000e0000 */
[----:B------:R-:W-:Y:S01]  /*8cf0*/  UMOV UR20, 0xff0000 ;  /* 0x00ff000000147882 */ /* 0x000fe20000000000 */
[----:B------:R-:W-:Y:S01]  /*8d00*/  ISETP.GT.AND P1, PT, R6, 0x1, PT ;  /* 0x000000010600780c */ /* 0x000fe20003f24270 */
[----:B------:R-:W-:Y:S01]  /*8d10*/  UMOV UR14, 0x0 ;  /* 0x00000000000e7882 */ /* 0x000fe20000000000 */
[----:B------:R-:W-:Y:S01]  /*8d20*/  UMOV UR15, 0x10000000 ;  /* 0x10000000000f7882 */ /* 0x000fe20000000000 */
[----:B------:R-:W-:Y:S01]  /*8d30*/  ISETP.NE.AND P0, PT, R8, 0x5, PT ;  /* 0x000000050800780c */ /* 0x000fe20003f05270 */
[----:B------:R-:W-:Y:S01]  /*8d40*/  VIADD R22, R22, 0x80 ;  /* 0x0000008016167836 */ /* 0x000fe20000000000 */
[----:B------:R-:W-:-:S02]  /*8d50*/  UIADD3 UR5, UR5, 0x100, URZ ;  /* 0x0000010005057890 */ /* 0x000fc4000fffe03f */
[----:B------:R-:W-:Y:S01]  /*8d60*/  UIADD3 UR16, UR8, 0x28100, URZ ;  /* 0x0002810008107890 */ /* 0x000fe2000fffe03f */
[----:B------:R-:W-:Y:S02]  /*8d70*/  SEL R18, RZ, 0x1, P0 ;  /* 0x00000001ff127807 */ /* 0x000fe40000000000 */
[----:B------:R-:W-:Y:S02]  /*8d80*/  SEL R8, R8, RZ, P0 ;  /* 0x000000ff08087207 */ /* 0x000fe40000000000 */
[----:B------:R-:W-:Y:S01]  /*8d90*/  UMOV UR8, UR5 ;  /* 0x0000000500087c82 */ /* 0x000fe20008000000 */
[----:B------:R-:W-:Y:S01]  /*8da0*/  LOP3.LUT R7, R7, R18, RZ, 0x3c, !PT ;  /* 0x0000001207077212 */ /* 0x000fe200078e3cff */
[----:B------:R0:W-:Y:S02]  /*8db0*/  UTMALDG.3D.MULTICAST [UR8], [UR6], UR20, desc[UR14] ;  /* 0x00000e08060073b4 */ /* 0x0001e40008011814 */
[----:B0-----:R-:W-:Y:S01]  /*8dc0*/  UMOV UR8, UR16 ;  /* 0x0000001000087c82 */ /* 0x001fe20008000000 */
[----:B------:R-:W-:-:S02]  /*8dd0*/  UMOV UR11, UR19 ;  /* 0x00000013000b7c82 */ /* 0x000fc40008000000 */
[----:B------:R0:W-:Y:S02]  /*8de0*/  UTMALDG.3D [UR8], [UR26], desc[UR14] ;  /* 0x00000e081a0075b4 */ /* 0x0001e40008011000 */
[----:B0-----:R-:W-:Y:S05]  /*8df0*/  @P1 BRA `(.L_x_181) ;  /* 0xfffffffc00401947 */ /* 0x001fea000383ffff */
.L_x_178:
[----:B------:R-:W-:Y:S05]  /*8e00*/  BSYNC B1 ;  /* 0x0000000000017941 */ /* 0x000fea0003800000 */
.L_x_177:
[----:B------:R-:W-:Y:S01]  /*8e10*/  LOP3.LUT P1, RZ, R14, 0xff, RZ, 0xc0, !PT ;  /* 0x000000ff0eff7812 */ /* 0x000fe2000782c0ff */
[C---:B------:R-:W-:Y:S01]  /*8e20*/  IMAD.IADD R17, R10.reuse, 0x1, R17 ;  /* 0x000000010a117824 */ /* 0x040fe200078e0211 */
[----:B------:R-:W-:Y:S01]  /*8e30*/  ULDC.64 UR6, c[0x0][0x650] ;  /* 0x0001940000067ab9 */ /* 0x000fe20000000a00 */
[C---:B------:R-:W-:Y:S01]  /*8e40*/  ISETP.GE.U32.AND P2, PT, R10.reuse, 0x5, PT ;  /* 0x000000050a00780c */ /* 0x040fe20003f46070 */
[----:B------:R-:W-:Y:S01]  /*8e50*/  BSSY B1, `(.L_x_182) ;  /* 0x0000069000017945 */ /* 0x000fe20003800000 */
[----:B------:R-:W-:Y:S01]  /*8e60*/  IMAD.MOV.U32 R18, RZ, RZ, -0x1 ;  /* 0xffffffffff127424 */ /* 0x000fe200078e00ff */
[----:B------:R-:W-:Y:S01]  /*8e70*/  ISETP.GT.U32.AND P0, PT, R17, 0x4, PT ;  /* 0x000000041100780c */ /* 0x000fe20003f04070 */
[----:B------:R-:W-:Y:S01]  /*8e80*/  IMAD.MOV.U32 R16, RZ, RZ, -0x1 ;  /* 0xffffffffff107424 */ /* 0x000fe200078e00ff */
[----:B------:R-:W-:Y:S02]  /*8e90*/  PRMT R14, RZ, 0x7610, R14 ;  /* 0x00007610ff0e7816 */ /* 0x000fe4000000000e */
[----:B------:R-:W-:-:S03]  /*8ea0*/  ISETP.LT.U32.AND P0, PT, R10, 0x5, P0 ;  /* 0x000000050a00780c */ /* 0x000fc60000701070 */
[----:B------:R-:W0:Y:S01]  /*8eb0*/  @P1 S2R R11, SR_CgaCtaId ;  /* 0x00000000000b1919 */ /* 0x000e220000008800 */
[----:B------:R-:W-:-:S04]  /*8ec0*/  @P1 MOV R6, 0x400 ;  /* 0x0000040000061802 */ /* 0x000fc80000000f00 */
[----:B0-----:R-:W-:Y:S01]  /*8ed0*/  @P1 LEA R8, R11, R6, 0x18 ;  /* 0x000000060b081211 */ /* 0x001fe200078ec0ff */
[----:B------:R-:W-:Y:S01]  /*8ee0*/  IMAD.WIDE.U32 R6, R17, -0x33333333, RZ ;  /* 0xcccccccd11067825 */ /* 0x000fe200078e00ff */
[----:B------:R-:W-:Y:S02]  /*8ef0*/  SEL R6, RZ, 0x1, !P0 ;  /* 0x00000001ff067807 */ /* 0x000fe40004000000 */
[----:B------:R0:W-:Y:S01]  /*8f00*/  @P1 SYNCS.ARRIVE.TRANS64.A1T0 RZ, [R8+URZ+0x68], RZ ;  /* 0x000068ff08ff19a7 */ /* 0x0001e2000810003f */
[----:B------:R-:W-:Y:S02]  /*8f10*/  IADD3 R2, P1, R2, UR22, RZ ;  /* 0x0000001602027c10 */ /* 0x000fe4000ff3e0ff */
[----:B------:R-:W-:Y:S02]  /*8f20*/  LOP3.LUT R5, R5, R6, RZ, 0x3c, !PT ;  /* 0x0000000605057212 */ /* 0x000fe400078e3cff */
[----:B------:R-:W-:Y:S02]  /*8f30*/  IADD3.X R3, R3, UR13, RZ, P1, !PT ;  /* 0x0000000d03037c10 */ /* 0x000fe40008ffe4ff */
[----:B------:R-:W-:-:S02]  /*8f40*/  ISETP.GE.U32.AND P0, PT, R2, UR6, PT ;  /* 0x0000000602007c0c */ /* 0x000fc4000bf06070 */
[----:B0-----:R-:W-:Y:S01]  /*8f50*/  SHF.R.U32.HI R8, RZ, 0x2, R7 ;  /* 0x00000002ff087819 */ /* 0x001fe20000011607 */
[----:B------:R-:W-:Y:S01]  /*8f60*/  IMAD.MOV.U32 R7, RZ, RZ, -0x1 ;  /* 0xffffffffff077424 */ /* 0x000fe200078e00ff */
[----:B------:R-:W-:Y:S02]  /*8f70*/  ISETP.GE.U32.AND.EX P0, PT, R3, UR7, PT, P0 ;  /* 0x0000000703007c0c */ /* 0x000fe4000bf06100 */
[----:B------:R-:W-:Y:S01]  /*8f80*/  @P2 LOP3.LUT R5, R5, 0x1, R8, 0x78, !PT ;  /* 0x0000000105052812 */ /* 0x000fe200078e7808 */
[----:B------:R-:W-:Y:S01]  /*8f90*/  IMAD R17, R8, -0x5, R17 ;  /* 0xfffffffb08117824 */ /* 0x000fe200078e0211 */
[----:B------:R-:W-:-:S09]  /*8fa0*/  PRMT R6, RZ, 0x7610, R6 ;  /* 0x00007610ff067816 */ /* 0x000fd20000000006 */
[----:B------:R-:W-:Y:S05]  /*8fb0*/  @P0 BRA `(.L_x_183) ;  /* 0x0000000400480947 */ /* 0x000fea0003800000 */
[----:B------:R-:W0:Y:S01]  /*8fc0*/  S2R R18, SR_CTAID.X ;  /* 0x0000000000127919 */ /* 0x000e220000002500 */
[----:B------:R-:W-:Y:S01]  /*8fd0*/  ULDC.64 UR6, c[0x0][0x628] ;  /* 0x00018a0000067ab9 */ /* 0x000fe20000000a00 */
[----:B------:R-:W1:Y:S01]  /*8fe0*/  LDC R19, c[0x0][0x144] ;  /* 0x00005100ff137b82 */ /* 0x000e620000000800 */
[----:B------:R-:W-:Y:S01]  /*8ff0*/  ISETP.NE.U32.AND P0, PT, RZ, UR6, PT ;  /* 0x00000006ff007c0c */ /* 0x000fe2000bf05070 */
[----:B------:R-:W2:Y:S01]  /*9000*/  S2R R13, SR_CTAID.Y ;  /* 0x00000000000d7919 */ /* 0x000ea20000002600 */
[----:B------:R-:W-:Y:S01]  /*9010*/  ULDC UR8, c[0x0][0x630] ;  /* 0x00018c0000087ab9 */ /* 0x000fe20000000800 */
[----:B------:R-:W-:Y:S01]  /*9020*/  ULDC UR9, c[0x0][0x150] ;  /* 0x0000540000097ab9 */ /* 0x000fe20000000800 */
[----:B------:R-:W-:Y:S01]  /*9030*/  ISETP.NE.AND.EX P0, PT, RZ, UR7, PT, P0 ;  /* 0x00000007ff007c0c */ /* 0x000fe2000bf05300 */
[----:B------:R-:W-:Y:S02]  /*9040*/  IMAD.MOV.U32 R6, RZ, RZ, R2 ;  /* 0x000000ffff067224 */ /* 0x000fe400078e0002 */
[----:B------:R-:W-:Y:S01]  /*9050*/  IMAD.MOV.U32 R7, RZ, RZ, R3 ;  /* 0x000000ffff077224 */ /* 0x000fe200078e0003 */
[----:B0-----:R-:W-:-:S09]  /*9060*/  I2FP.F32.U32 R20, R18 ;  /* 0x0000001200147245 */ /* 0x001fd20000201000 */
[----:B------:R-:W-:Y:S05]  /*9070*/  @!P0 BRA `(.L_x_184) ;  /* 0x0000000000288947 */ /* 0x000fea0003800000 */
[----:B------:R-:W-:Y:S02]  /*9080*/  ULDC UR5, c[0x0][0x634] ;  /* 0x00018d0000057ab9 */ /* 0x000fe40000000800 */
[----:B------:R-:W-:-:S05]  /*9090*/  IADD3 R7, P0, R2, UR5, RZ ;  /* 0x0000000502077c10 */ /* 0x000fca000ff1e0ff */
[----:B------:R-:W-:-:S04]  /*90a0*/  IMAD.X R21, RZ, RZ, R3, P0 ;  /* 0x000000ffff157224 */ /* 0x000fc800000e0603 */
[----:B------:R-:W-:-:S04]  /*90b0*/  IMAD.WIDE.U32 R8, R21, UR6, RZ ;  /* 0x0000000615087c25 */ /* 0x000fc8000f8e00ff */
[----:B------:R-:W-:-:S04]  /*90c0*/  IMAD.WIDE.U32 R8, P0, R7, UR7, R8 ;  /* 0x0000000707087c25 */ /* 0x000fc8000f800008 */
[----:B------:R-:W-:-:S04]  /*90d0*/  IMAD.WIDE.U32 R6, R7, UR6, RZ ;  /* 0x0000000607067c25 */ /* 0x000fc8000f8e00ff */
[----:B------:R-:W-:Y:S01]  /*90e0*/  IMAD.MOV.U32 R6, RZ, RZ, R9 ;  /* 0x000000ffff067224 */ /* 0x000fe200078e0009 */
[----:B------:R-:W-:Y:S01]  /*90f0*/  IADD3 RZ, P1, R7, R8, RZ ;  /* 0x0000000807ff7210 */ /* 0x000fe20007f3e0ff */
[----:B------:R-:W-:-:S04]  /*9100*/  IMAD.X R7, RZ, RZ, RZ, P0 ;  /* 0x000000ffff077224 */ /* 0x000fc800000e06ff */
[----:B------:R-:W-:-:S08]  /*9110*/  IMAD.WIDE.U32.X R6, R21, UR7, R6, P1 ;  /* 0x0000000715067c25 */ /* 0x000fd000088e0406 */
.L_x_184:
[----:B------:R-:W-:Y:S01]  /*9120*/  FMUL R20, R20, UR9 ;  /* 0x0000000914147c20 */ /* 0x000fe20008400000 */
[--C-:B------:R-:W-:Y:S01]  /*9130*/  SHF.R.U64 R16, R6, UR8, R7.reuse ;  /* 0x0000000806107c19 */ /* 0x100fe20008001207 */
[----:B------:R-:W-:Y:S01]  /*9140*/  ULDC.64 UR6, c[0x0][0x620] ;  /* 0x0001880000067ab9 */ /* 0x000fe20000000a00 */
[----:B------:R-:W-:Y:S01]  /*9150*/  SHF.R.U32.HI R6, RZ, UR8, R7 ;  /* 0x00000008ff067c19 */ /* 0x000fe20008011607 */
[----:B------:R-:W-:Y:S01]  /*9160*/  ULDC.64 UR8, c[0x0][0x640] ;  /* 0x0001900000087ab9 */ /* 0x000fe20000000a00 */
[----:B------:R-:W-:Y:S01]  /*9170*/  IADD3 R7, P0, RZ, -R16, RZ ;  /* 0x80000010ff077210 */ /* 0x000fe20007f1e0ff */
[----:B------:R-:W0:Y:S01]  /*9180*/  F2I.U32.TRUNC.NTZ R20, R20 ;  /* 0x0000001400147305 */ /* 0x000e22000020f000 */
[----:B------:R-:W3:Y:S01]  /*9190*/  LDC R22, c[0x0][0x148] ;  /* 0x00005200ff167b82 */ /* 0x000ee20000000800 */
[----:B------:R-:W-:Y:S02]  /*91a0*/  ULDC UR5, c[0x0][0x618] ;  /* 0x0001860000057ab9 */ /* 0x000fe40000000800 */
[----:B------:R-:W-:Y:S01]  /*91b0*/  IMAD.X R6, RZ, RZ, ~R6, P0 ;  /* 0x000000ffff067224 */ /* 0x000fe200000e0e06 */
[----:B------:R-:W-:-:S03]  /*91c0*/  ISETP.NE.U32.AND P0, PT, RZ, UR8, PT ;  /* 0x00000008ff007c0c */ /* 0x000fc6000bf05070 */
[----:B------:R-:W-:Y:S01]  /*91d0*/  IMAD R6, R6, UR6, RZ ;  /* 0x0000000606067c24 */ /* 0x000fe2000f8e02ff */
[----:B------:R-:W-:-:S03]  /*91e0*/  ISETP.NE.AND.EX P0, PT, RZ, UR9, PT, P0 ;  /* 0x00000009ff007c0c */ /* 0x000fc6000bf05300 */
[C---:B------:R-:W-:Y:S02]  /*91f0*/  IMAD R9, R7.reuse, UR7, R6 ;  /* 0x0000000707097c24 */ /* 0x040fe4000f8e0206 */
[----:B------:R-:W-:Y:S01]  /*9200*/  IMAD.WIDE.U32 R6, R7, UR6, R2 ;  /* 0x0000000607067c25 */ /* 0x000fe2000f8e0002 */
[----:B------:R-:W-:-:S03]  /*9210*/  ULDC UR6, c[0x0][0x154] ;  /* 0x0000550000067ab9 */ /* 0x000fc60000000800 */
[----:B0-----:R-:W-:Y:S02]  /*9220*/  IMAD.MOV R8, RZ, RZ, -R20 ;  /* 0x000000ffff087224 */ /* 0x001fe400078e0a14 */
[----:B------:R-:W-:Y:S02]  /*9230*/  IMAD.IADD R7, R7, 0x1, R9 ;  /* 0x0000000107077824 */ /* 0x000fe400078e0209 */
[----:B-1----:R-:W-:Y:S01]  /*9240*/  IMAD R18, R19, R8, R18 ;  /* 0x0000000813127224 */ /* 0x002fe200078e0212 */
[----:B--2---:R-:W-:Y:S02]  /*9250*/  I2FP.F32.U32 R8, R13 ;  /* 0x0000000d00087245 */ /* 0x004fe40000201000 */
[--C-:B------:R-:W-:Y:S02]  /*9260*/  SHF.R.U64 R19, R6, UR5, R7.reuse ;  /* 0x0000000506137c19 */ /* 0x100fe40008001207 */
[----:B------:R-:W-:Y:S01]  /*9270*/  SHF.R.U32.HI R6, RZ, UR5, R7 ;  /* 0x00000005ff067c19 */ /* 0x000fe20008011607 */
[----:B------:R-:W-:Y:S01]  /*9280*/  FMUL R8, R8, UR6 ;  /* 0x0000000608087c20 */ /* 0x000fe20008400000 */
[----:B------:R-:W-:-:S02]  /*9290*/  ULDC UR5, c[0x0][0x608] ;  /* 0x0001820000057ab9 */ /* 0x000fc40000000800 */
[--C-:B------:R-:W-:Y:S01]  /*92a0*/  SHF.R.U64 R21, R19, UR5, R6.reuse ;  /* 0x0000000513157c19 */ /* 0x100fe20008001206 */
[----:B------:R0:W1:Y:S01]  /*92b0*/  F2I.U32.TRUNC.NTZ R24, R8 ;  /* 0x0000000800187305 */ /* 0x000062000020f000 */
[----:B------:R-:W-:Y:S01]  /*92c0*/  SHF.R.U32.HI R6, RZ, UR5, R6 ;  /* 0x00000005ff067c19 */ /* 0x000fe20008011606 */
[----:B------:R-:W-:-:S03]  /*92d0*/  ULDC UR5, c[0x0][0x658] ;  /* 0x0001960000057ab9 */ /* 0x000fc60000000800 */
[--C-:B------:R-:W-:Y:S02]  /*92e0*/  SHF.R.U64 R20, R21, UR5, R6.reuse ;  /* 0x0000000515147c19 */ /* 0x100fe40008001206 */
[----:B------:R-:W-:-:S03]  /*92f0*/  SHF.R.U32.HI R23, RZ, UR5, R6 ;  /* 0x00000005ff177c19 */ /* 0x000fc60008011606 */
[----:B------:R-:W-:Y:S02]  /*9300*/  IMAD.MOV.U32 R6, RZ, RZ, R20 ;  /* 0x000000ffff067224 */ /* 0x000fe400078e0014 */
[----:B------:R-:W-:Y:S01]  /*9310*/  IMAD.MOV.U32 R7, RZ, RZ, R23 ;  /* 0x000000ffff077224 */ /* 0x000fe200078e0017 */
[----:B0-----:R-:W-:Y:S06]  /*9320*/  @!P0 BRA `(.L_x_185) ;  /* 0x0000000000288947 */ /* 0x001fec0003800000 */
        /* <DEDUP_REMOVED lines=10> */
.L_x_185:
[----:B------:R-:W-:Y:S01]  /*93d0*/  ULDC UR5, c[0x0][0x648] ;  /* 0x0001920000057ab9 */ /* 0x000fe20000000800 */
[----:B------:R-:W-:Y:S01]  /*93e0*/  LOP3.LUT R21, R21, UR17, RZ, 0xc0, !PT ;  /* 0x0000001115157c12 */ /* 0x000fe2000f8ec0ff */
[----:B-1----:R-:W-:Y:S01]  /*93f0*/  IMAD.MOV R24, RZ, RZ, -R24 ;  /* 0x000000ffff187224 */ /* 0x002fe200078e0a18 */
[----:B------:R-:W-:Y:S01]  /*9400*/  SHF.R.U64 R6, R6, UR5, R7 ;  /* 0x0000000506067c19 */ /* 0x000fe20008001207 */
[----:B------:R-:W-:Y:S01]  /*9410*/  ULDC UR5, c[0x0][0x638] ;  /* 0x00018e0000057ab9 */ /* 0x000fe20000000800 */
[----:B------:R-:W-:Y:S01]  /*9420*/  LOP3.LUT R9, R19, UR4, RZ, 0xc0, !PT ;  /* 0x0000000413097c12 */ /* 0x000fe2000f8ec0ff */
[----:B---3--:R-:W-:Y:S01]  /*9430*/  @P4 IMAD R18, R22, R24, R13 ;  /* 0x0000001816124224 */ /* 0x008fe200078e020d */
[----:B------:R-:W-:Y:S01]  /*9440*/  ULDC UR6, c[0x0][0x610] ;  /* 0x0001840000067ab9 */ /* 0x000fe20000000800 */
[----:B------:R-:W-:Y:S02]  /*9450*/  IMAD.MOV R7, RZ, RZ, -R6 ;  /* 0x000000ffff077224 */ /* 0x000fe400078e0a06 */
[----:B------:R-:W-:-:S02]  /*9460*/  IMAD R21, R6, UR18, R21 ;  /* 0x0000001206157c24 */ /* 0x000fc4000f8e0215 */
[----:B------:R-:W-:Y:S01]  /*9470*/  IMAD R20, R7, UR5, R20 ;  /* 0x0000000507147c24 */ /* 0x000fe2000f8e0214 */
[----:B------:R-:W-:Y:S01]  /*9480*/  ULDC UR5, c[0x0][0x600] ;  /* 0x0001800000057ab9 */ /* 0x000fe20000000800 */
[----:B------:R-:W-:Y:S02]  /*9490*/  IMAD R18, R21, UR6, R18 ;  /* 0x0000000615127c24 */ /* 0x000fe4000f8e0212 */
[----:B------:R-:W-:Y:S02]  /*94a0*/  IMAD R9, R20, UR5, R9 ;  /* 0x0000000514097c24 */ /* 0x000fe4000f8e0209 */
[----:B------:R-:W-:-:S03]  /*94b0*/  IMAD.MOV.U32 R6, RZ, RZ, 0x1 ;  /* 0x00000001ff067424 */ /* 0x000fc600078e00ff */
[----:B------:R-:W-:Y:S02]  /*94c0*/  SEL R7, R9, R18, !P4 ;  /* 0x0000001209077207 */ /* 0x000fe40006000000 */
[----:B------:R-:W-:-:S07]  /*94d0*/  SEL R18, R18, R9, !P4 ;  /* 0x0000000912127207 */ /* 0x000fce0006000000 */
.L_x_183:
[----:B------:R-:W-:Y:S05]  /*94e0*/  BSYNC B1 ;  /* 0x0000000000017941 */ /* 0x000fea0003800000 */
.L_x_182:
[----:B------:R-:W-:-:S13]  /*94f0*/  LOP3.LUT P0, RZ, R6, 0xff, RZ, 0xc0, !PT ;  /* 0x000000ff06ff7812 */ /* 0x000fda000780c0ff */
[----:B------:R-:W-:Y:S05]  /*9500*/  @P0 BRA `(.L_x_186) ;  /* 0xfffffff400440947 */ /* 0x000fea000383ffff */
[----:B------:R-:W-:Y:S05]  /*9510*/  BSYNC B0 ;  /* 0x0000000000007941 */ /* 0x000fea0003800000 */
.L_x_175:
[----:B------:R-:W-:-:S03]  /*9520*/  UMOV UR5, 0xffffffff ;  /* 0xffffffff00057882 */ /* 0x000fc60000000000 */
[----:B------:R-:W-:Y:S05]  /*9530*/  BRA.DIV UR5, `(.L_x_187) ;  /* 0x0000000605407947 */ /* 0x000fea000b800000 */
[----:B------:R-:W-:-:S13]  /*9540*/  ELECT P0, URZ, PT ;  /* 0x00000000003f782f */ /* 0x000fda0003800000 */
.L_x_202:
[----:B------:R-:W-:Y:S04]  /*9550*/  BSSY B0, `(.L_x_188) ;  /* 0x0000034000007945 */ /* 0x000fe80003800000 */
[----:B------:R-:W-:Y:S05]  /*9560*/  @!P0 BRA `(.L_x_189) ;  /* 0x0000000000c88947 */ /* 0x000fea0003800000 */
[----:B------:R-:W-:-:S04]  /*9570*/  LOP3.LUT R4, R4, 0x2, RZ, 0xfc, !PT ;  /* 0x0000000204047812 */ /* 0x000fc800078efcff */
[----:B------:R-:W-:-:S13]  /*9580*/  ISETP.NE.AND P0, PT, R4, 0x3, PT ;  /* 0x000000030400780c */ /* 0x000fda0003f05270 */
[----:B------:R-:W-:Y:S05]  /*9590*/  @!P0 BRA `(.L_x_190) ;  /* 0x0000000000048947 */ /* 0x000fea0003800000 */
[----:B------:R-:W-:Y:S01]  /*95a0*/  BPT.TRAP 0x1 ;  /* 0x000000040000795c */ /* 0x000fe20000300000 */
.L_x_190:
[----:B------:R-:W0:Y:S01]  /*95b0*/  S2R R3, SR_CgaCtaId ;  /* 0x0000000000037919 */ /* 0x000e220000008800 */
[----:B------:R-:W-:-:S04]  /*95c0*/  MOV R0, 0x400 ;  /* 0x0000040000007802 */ /* 0x000fc80000000f00 */
[----:B0-----:R-:W-:Y:S02]  /*95d0*/  LEA R0, R3, R0, 0x18 ;  /* 0x0000000003007211 */ /* 0x001fe400078ec0ff */
[----:B------:R-:W-:-:S03]  /*95e0*/  SHF.L.U32 R3, R5, 0x1f, RZ ;  /* 0x0000001f05037819 */ /* 0x000fc600000006ff */
[----:B------:R-:W-:-:S04]  /*95f0*/  VIADD R0, R0, 0x28 ;  /* 0x0000002800007836 */ /* 0x000fc80000000000 */
[C---:B------:R-:W-:Y:S02]  /*9600*/  IMAD R6, R17.reuse, 0x8, R0 ;  /* 0x0000000811067824 */ /* 0x040fe400078e0200 */
[----:B------:R-:W-:Y:S02]  /*9610*/  VIADD R17, R17, 0x1 ;  /* 0x0000000111117836 */ /* 0x000fe40000000000 */
[----:B------:R-:W0:Y:S03]  /*9620*/  SYNCS.PHASECHK.TRANS64.TRYWAIT P0, [R6+URZ], R3 ;  /* 0x00000003060075a7 */ /* 0x000e26000800017f */
[----:B------:R-:W-:-:S04]  /*9630*/  ISETP.NE.AND P1, PT, R17, 0x5, PT ;  /* 0x000000051100780c */ /* 0x000fc80003f25270 */
[----:B------:R-:W-:Y:S02]  /*9640*/  SEL R2, RZ, 0x1, P1 ;  /* 0x00000001ff027807 */ /* 0x000fe40000800000 */
[----:B------:R-:W-:Y:S02]  /*9650*/  SEL R17, R17, RZ, P1 ;  /* 0x000000ff11117207 */ /* 0x000fe40000800000 */
[----:B------:R-:W-:-:S03]  /*9660*/  LOP3.LUT R8, R5, R2, RZ, 0x3c, !PT ;  /* 0x0000000205087212 */ /* 0x000fc600078e3cff */
[----:B------:R-:W-:Y:S01]  /*9670*/  IMAD R7, R17, 0x8, R0 ;  /* 0x0000000811077824 */ /* 0x000fe200078e0200 */
[----:B------:R-:W-:Y:S01]  /*9680*/  SHF.L.U32 R4, R8, 0x1f, RZ ;  /* 0x0000001f08047819 */ /* 0x000fe200000006ff */
[----:B0-----:R-:W-:Y:S06]  /*9690*/  @!P0 BRA `(.L_x_191) ;  /* 0x0000000400088947 */ /* 0x001fec0003800000 */
.L_x_203:
[----:B------:R-:W1:Y:S01]  /*96a0*/  SYNCS.PHASECHK.TRANS64.TRYWAIT P0, [R7+URZ], R4 ;  /* 0x00000004070075a7 */ /* 0x000e62000800017f */
[----:B------:R-:W-:-:S05]  /*96b0*/  VIADD R2, R17, 0x1 ;  /* 0x0000000111027836 */ /* 0x000fca0000000000 */
[----:B------:R-:W-:-:S04]  /*96c0*/  ISETP.NE.AND P1, PT, R2, 0x5, PT ;  /* 0x000000050200780c */ /* 0x000fc80003f25270 */
[----:B0-----:R-:W-:Y:S02]  /*96d0*/  SEL R3, RZ, 0x1, P1 ;  /* 0x00000001ff037807 */ /* 0x001fe40000800000 */
[----:B------:R-:W-:Y:S02]  /*96e0*/  SEL R9, R2, RZ, P1 ;  /* 0x000000ff02097207 */ /* 0x000fe40000800000 */
[----:B------:R-:W-:-:S03]  /*96f0*/  LOP3.LUT R8, R8, R3, RZ, 0x3c, !PT ;  /* 0x0000000308087212 */ /* 0x000fc600078e3cff */
[----:B------:R-:W-:Y:S01]  /*9700*/  IMAD R10, R9, 0x8, R0 ;  /* 0x00000008090a7824 */ /* 0x000fe200078e0200 */
[----:B------:R-:W-:Y:S01]  /*9710*/  SHF.L.U32 R5, R8, 0x1f, RZ ;  /* 0x0000001f08057819 */ /* 0x000fe200000006ff */
[----:B-1----:R-:W-:Y:S06]  /*9720*/  @!P0 BRA `(.L_x_192) ;  /* 0x0000000000f88947 */ /* 0x002fec0003800000 */
.L_x_204:
[----:B------:R-:W1:Y:S01]  /*9730*/  SYNCS.PHASECHK.TRANS64.TRYWAIT P0, [R10+URZ], R5 ;  /* 0x000000050a0075a7 */ /* 0x000e62000800017f */
[----:B------:R-:W-:-:S05]  /*9740*/  VIADD R2, R9, 0x1 ;  /* 0x0000000109027836 */ /* 0x000fca0000000000 */
[----:B------:R-:W-:-:S04]  /*9750*/  ISETP.NE.AND P1, PT, R2, 0x5, PT ;  /* 0x000000050200780c */ /* 0x000fc80003f25270 */
[----:B------:R-:W-:Y:S02]  /*9760*/  SEL R3, RZ, 0x1, P1 ;  /* 0x00000001ff037807 */ /* 0x000fe40000800000 */
[----:B0-----:R-:W-:Y:S02]  /*9770*/  SEL R7, R2, RZ, P1 ;  /* 0x000000ff02077207 */ /* 0x001fe40000800000 */
[----:B------:R-:W-:-:S03]  /*9780*/  LOP3.LUT R9, R8, R3, RZ, 0x3c, !PT ;  /* 0x0000000308097212 */ /* 0x000fc600078e3cff */
[----:B------:R-:W-:Y:S01]  /*9790*/  IMAD R11, R7, 0x8, R0 ;  /* 0x00000008070b7824 */ /* 0x000fe200078e0200 */
[----:B------:R-:W-:Y:S01]  /*97a0*/  SHF.L.U32 R6, R9, 0x1f, RZ ;  /* 0x0000001f09067819 */ /* 0x000fe200000006ff */
[----:B-1----:R-:W-:Y:S06]  /*97b0*/  @!P0 BRA `(.L_x_193) ;  /* 0x0000000000e88947 */ /* 0x002fec0003800000 */
.L_x_205:
[----:B------:R-:W1:Y:S01]  /*97c0*/  SYNCS.PHASECHK.TRANS64.TRYWAIT P0, [R11+URZ], R6 ;  /* 0x000000060b0075a7 */ /* 0x000e62000800017f */
[----:B------:R-:W-:-:S05]  /*97d0*/  VIADD R2, R7, 0x1 ;  /* 0x0000000107027836 */ /* 0x000fca0000000000 */
[----:B------:R-:W-:-:S04]  /*97e0*/  ISETP.NE.AND P1, PT, R2, 0x5, PT ;  /* 0x000000050200780c */ /* 0x000fc80003f25270 */
[----:B------:R-:W-:Y:S02]  /*97f0*/  SEL R4, RZ, 0x1, P1 ;  /* 0x00000001ff047807 */ /* 0x000fe40000800000 */
[----:B------:R-:W-:Y:S02]  /*9800*/  SEL R3, R2, RZ, P1 ;  /* 0x000000ff02037207 */ /* 0x000fe40000800000 */
[----:B------:R-:W-:Y:S01]  /*9810*/  LOP3.LUT R4, R9, R4, RZ, 0x3c, !PT ;  /* 0x0000000409047212 */ /* 0x000fe200078e3cff */
[----:B-1----:R-:W-:Y:S06]  /*9820*/  @!P0 BRA `(.L_x_194) ;  /* 0x0000000000e08947 */ /* 0x002fec0003800000 */
.L_x_206:
[----:B------:R-:W-:Y:S01]  /*9830*/  IMAD R3, R3, 0x8, R0 ;  /* 0x0000000803037824 */ /* 0x000fe200078e0200 */
[----:B------:R-:W-:-:S07]  /*9840*/  SHF.L.U32 R0, R4, 0x1f, RZ ;  /* 0x0000001f04007819 */ /* 0x000fce00000006ff */
.L_x_195:
[----:B--2---:R2:W3:Y:S02]  /*9850*/  SYNCS.PHASECHK.TRANS64.TRYWAIT P0, [R3+URZ], R0 ;  /* 0x00000000030075a7 */ /* 0x0044e4000800017f */
[----:B---3--:R-:W-:Y:S05]  /*9860*/  @!P0 NANOSLEEP.SYNCS 0x989680 ;  /* 0x009896800000895d */ /* 0x008fea0003900000 */
[----:B------:R-:W3:Y:S02]  /*9870*/  @!P0 SYNCS.PHASECHK.TRANS64 P0, [R3+URZ], R0 ;  /* 0x00000000030085a7 */ /* 0x000ee4000800007f */
[----:B---3--:R-:W-:Y:S05]  /*9880*/  @!P0 BRA `(.L_x_195) ;  /* 0xfffffffc00f08947 */ /* 0x008fea000383ffff */
.L_x_189:
[----:B------:R-:W-:Y:S05]  /*9890*/  BSYNC B0 ;  /* 0x0000000000007941 */ /* 0x000fea0003800000 */
.L_x_188:
[----:B------:R-:W-:Y:S05]  /*98a0*/  EXIT ;  /* 0x000000000000794d */ /* 0x000fea0003800000 */
.L_x_21:
[----:B-1----:R-:W-:-:S04]  /*98b0*/  IMAD.U32 R12, RZ, RZ, UR6 ;  /* 0x00000006ff0c7e24 */ /* 0x002fc8000f8e00ff */
[----:B------:R1:W4:Y:S03]  /*98c0*/  SYNCS.PHASECHK.TRANS64.TRYWAIT P1, [R12+URZ], R11 ;  /* 0x0000000b0c0075a7 */ /* 0x000326000802017f */
[----:B----4-:R-:W-:Y:S05]  /*98d0*/  @!P1 NANOSLEEP.SYNCS 0x989680 ;  /* 0x009896800000995d */ /* 0x010fea0003900000 */
[----:B------:R-:W4:Y:S02]  /*98e0*/  @!P1 SYNCS.PHASECHK.TRANS64 P1, [R12+URZ], R11 ;  /* 0x0000000b0c0095a7 */ /* 0x000f24000802007f */
[----:B----4-:R-:W-:Y:S05]  /*98f0*/  @!P1 BRA `(.L_x_21) ;  /* 0xfffffffc00ec9947 */ /* 0x010fea000383ffff */
[----:B------:R-:W-:Y:S05]  /*9900*/  BRA `(.L_x_20) ;  /* 0xffffff7c00a07947 */ /* 0x000fea000383ffff */
.L_x_27:
[----:B-1----:R-:W-:-:S04]  /*9910*/  IMAD.U32 R14, RZ, RZ, UR13 ;  /* 0x0000000dff0e7e24 */ /* 0x002fc8000f8e00ff */
[----:B------:R1:W4:Y:S03]  /*9920*/  SYNCS.PHASECHK.TRANS64.TRYWAIT P1, [R14+URZ], R13 ;  /* 0x0000000d0e0075a7 */ /* 0x000326000802017f */
[----:B----4-:R-:W-:Y:S05]  /*9930*/  @!P1 NANOSLEEP.SYNCS 0x989680 ;  /* 0x009896800000995d */ /* 0x010fea0003900000 */
[----:B------:R-:W4:Y:S02]  /*9940*/  @!P1 SYNCS.PHASECHK.TRANS64 P1, [R14+URZ], R13 ;  /* 0x0000000d0e0095a7 */ /* 0x000f24000802007f */
[----:B----4-:R-:W-:Y:S05]  /*9950*/  @!P1 BRA `(.L_x_27) ;  /* 0xfffffffc00ec9947 */ /* 0x010fea000383ffff */
[----:B------:R-:W-:Y:S05]  /*9960*/  BRA `(.L_x_26) ;  /* 0xffffff8800507947 */ /* 0x000fea000383ffff */
.L_x_176:
[----:B------:R-:W-:Y:S01]  /*9970*/  BSSY B1, `(.L_x_196) ;  /* 0x0000006000017945 */ /* 0x000fe20003800000 */
[----:B------:R-:W-:-:S07]  /*9980*/  IMAD.MOV.U32 R6, RZ, RZ, -0x1 ;  /* 0xffffffffff067424 */ /* 0x000fce00078e00ff */
[----:B------:R-:W-:Y:S05]  /*9990*/  WARPSYNC.COLLECTIVE R6, `(.L_x_197) ;  /* 0x00000000060c7348 */ /* 0x000fea0003c00000 */
[----:B------:R-:W-:Y:S02]  /*99a0*/  ELECT P0, UR62, PT ;  /* 0x00000000003e782f */ /* 0x000fe40003800000 */
[----:B------:R-:W-:Y:S01]  /*99b0*/  MOV R6, UR62 ;  /* 0x0000003e00067c02 */ /* 0x000fe20008000f00 */
[----:B------:R-:W-:Y:S10]  /*99c0*/  ENDCOLLECTIVE ;  /* 0x000000000000791b */ /* 0x000ff40003800000 */
.L_x_197:
[----:B------:R-:W-:Y:S05]  /*99d0*/  BSYNC B1 ;  /* 0x0000000000017941 */ /* 0x000fea0003800000 */
.L_x_196:
[----:B------:R-:W-:Y:S05]  /*99e0*/  BRA `(.L_x_198) ;  /* 0xfffffff000187947 */ /* 0x000fea000383ffff */
.L_x_179:
[----:B0-----:R0:W1:Y:S02]  /*99f0*/  SYNCS.PHASECHK.TRANS64.TRYWAIT P0, [R18+URZ+0x28], R9 ;  /* 0x00002809120075a7 */ /* 0x001064000800017f */
[----:B-1----:R-:W-:Y:S05]  /*9a00*/  @!P0 NANOSLEEP.SYNCS 0x989680 ;  /* 0x009896800000895d */ /* 0x002fea0003900000 */
[----:B------:R-:W1:Y:S02]  /*9a10*/  @!P0 SYNCS.PHASECHK.TRANS64 P0, [R18+URZ+0x28], R9 ;  /* 0x00002809120085a7 */ /* 0x000e64000800007f */
[----:B-1----:R-:W-:Y:S05]  /*9a20*/  @!P0 BRA `(.L_x_179) ;  /* 0xfffffffc00f08947 */ /* 0x002fea000383ffff */
[----:B------:R-:W-:Y:S05]  /*9a30*/  BRA `(.L_x_199) ;  /* 0xfffffff000587947 */ /* 0x000fea000383ffff */
.L_x_187:
[----:B------:R-:W-:Y:S01]  /*9a40*/  BSSY B0, `(.L_x_200) ;  /* 0x0000006000007945 */ /* 0x000fe20003800000 */
[----:B------:R-:W-:-:S07]  /*9a50*/  IMAD.MOV.U32 R6, RZ, RZ, -0x1 ;  /* 0xffffffffff067424 */ /* 0x000fce00078e00ff */
[----:B------:R-:W-:Y:S05]  /*9a60*/  WARPSYNC.COLLECTIVE R6, `(.L_x_201) ;  /* 0x00000000060c7348 */ /* 0x000fea0003c00000 */
[----:B------:R-:W-:Y:S02]  /*9a70*/  ELECT P0, UR62, PT ;  /* 0x00000000003e782f */ /* 0x000fe40003800000 */
[----:B------:R-:W-:Y:S01]  /*9a80*/  MOV R6, UR62 ;  /* 0x0000003e00067c02 */ /* 0x000fe20008000f00 */
[----:B------:R-:W-:Y:S10]  /*9a90*/  ENDCOLLECTIVE ;  /* 0x000000000000791b */ /* 0x000ff40003800000 */
.L_x_201:
[----:B------:R-:W-:Y:S05]  /*9aa0*/  BSYNC B0 ;  /* 0x0000000000007941 */ /* 0x000fea0003800000 */
.L_x_200:
[----:B------:R-:W-:Y:S05]  /*9ab0*/  BRA `(.L_x_202) ;  /* 0xfffffff800a47947 */ /* 0x000fea000383ffff */
.L_x_191:
[----:B0-----:R0:W1:Y:S02]  /*9ac0*/  SYNCS.PHASECHK.TRANS64.TRYWAIT P0, [R6+URZ], R3 ;  /* 0x00000003060075a7 */ /* 0x001064000800017f */
[----:B-1----:R-:W-:Y:S05]  /*9ad0*/  @!P0 NANOSLEEP.SYNCS 0x989680 ;  /* 0x009896800000895d */ /* 0x002fea0003900000 */
[----:B------:R-:W1:Y:S02]  /*9ae0*/  @!P0 SYNCS.PHASECHK.TRANS64 P0, [R6+URZ], R3 ;  /* 0x00000003060085a7 */ /* 0x000e64000800007f */
[----:B-1----:R-:W-:Y:S05]  /*9af0*/  @!P0 BRA `(.L_x_191) ;  /* 0xfffffffc00f08947 */ /* 0x002fea000383ffff */
[----:B------:R-:W-:Y:S05]  /*9b00*/  BRA `(.L_x_203) ;  /* 0xfffffff800e47947 */ /* 0x000fea000383ffff */
.L_x_192:
[----:B0-----:R0:W1:Y:S02]  /*9b10*/  SYNCS.PHASECHK.TRANS64.TRYWAIT P0, [R7+URZ], R4 ;  /* 0x00000004070075a7 */ /* 0x001064000800017f */
[----:B-1----:R-:W-:Y:S05]  /*9b20*/  @!P0 NANOSLEEP.SYNCS 0x989680 ;  /* 0x009896800000895d */ /* 0x002fea0003900000 */
[----:B------:R-:W1:Y:S02]  /*9b30*/  @!P0 SYNCS.PHASECHK.TRANS64 P0, [R7+URZ], R4 ;  /* 0x00000004070085a7 */ /* 0x000e64000800007f */
[----:B-1----:R-:W-:Y:S05]  /*9b40*/  @!P0 BRA `(.L_x_192) ;  /* 0xfffffffc00f08947 */ /* 0x002fea000383ffff */
[----:B------:R-:W-:Y:S05]  /*9b50*/  BRA `(.L_x_204) ;  /* 0xfffffff800f47947 */ /* 0x000fea000383ffff */
.L_x_193:
[----:B0-----:R0:W1:Y:S02]  /*9b60*/  SYNCS.PHASECHK.TRANS64.TRYWAIT P0, [R10+URZ], R5 ;  /* 0x000000050a0075a7 */ /* 0x001064000800017f */
[----:B-1----:R-:W-:Y:S05]  /*9b70*/  @!P0 NANOSLEEP.SYNCS 0x989680 ;  /* 0x009896800000895d */ /* 0x002fea0003900000 */
[----:B------:R-:W1:Y:S02]  /*9b80*/  @!P0 SYNCS.PHASECHK.TRANS64 P0, [R10+URZ], R5 ;  /* 0x000000050a0085a7 */ /* 0x000e64000800007f */
[----:B-1----:R-:W-:Y:S05]  /*9b90*/  @!P0 BRA `(.L_x_193) ;  /* 0xfffffffc00f08947 */ /* 0x002fea000383ffff */
[----:B------:R-:W-:Y:S05]  /*9ba0*/  BRA `(.L_x_205) ;  /* 0xfffffffc00047947 */ /* 0x000fea000383ffff */
.L_x_194:
[----:B-1----:R1:W2:Y:S02]  /*9bb0*/  SYNCS.PHASECHK.TRANS64.TRYWAIT P0, [R11+URZ], R6 ;  /* 0x000000060b0075a7 */ /* 0x0022a4000800017f */
[----:B--2---:R-:W-:Y:S05]  /*9bc0*/  @!P0 NANOSLEEP.SYNCS 0x989680 ;  /* 0x009896800000895d */ /* 0x004fea0003900000 */
[----:B------:R-:W2:Y:S02]  /*9bd0*/  @!P0 SYNCS.PHASECHK.TRANS64 P0, [R11+URZ], R6 ;  /* 0x000000060b0085a7 */ /* 0x000ea4000800007f */
[----:B--2---:R-:W-:Y:S05]  /*9be0*/  @!P0 BRA `(.L_x_194) ;  /* 0xfffffffc00f08947 */ /* 0x004fea000383ffff */
[----:B------:R-:W-:Y:S05]  /*9bf0*/  BRA `(.L_x_206) ;  /* 0xfffffffc000c7947 */ /* 0x000fea000383ffff */
.L_x_207:
[----:B------:R-:W-:-:S00]  /*9c00*/  BRA `(.L_x_207) ;  /* 0xfffffffc00fc7947 */ /* 0x000fc0000383ffff */
[----:B------:R-:W-:-:S00]  /*9c10*/  NOP ;  /* 0x0000000000007918 */ /* 0x000fc00000000000 */
        /* <DEDUP_REMOVED lines=14> */
.L_x_208:


//--------------------- .nv.shared._ZN7cutlass13device_kernelINS_4gemm6kernel13GemmUniversalIN4cute5tupleIJiiiiEEENS1_10collective13CollectiveMmaINS1_37MainloopSm90TmaGmmaWarpSpecializedFP8ILi5ENS5_IJNS4_1CILi1EEENSA_ILi8EEESB_EEENS1_35KernelTmaWarpSpecializedCooperativeEEENS5_IJNSA_ILi256EEENSA_ILi64EEENSA_ILi128EEEEEENS_12float_e5m2_tENS5_IJlSB_lEEESK_SL_NS4_8TiledMMAINS4_8MMA_AtomIJNS4_4SM904GMMA30MMA_64x64x32_F32E5M2E5M2_SS_TNILNSP_7ScaleInE1ELSR_1EEEEEENS4_6LayoutINS5_IJNSA_ILi2EEESB_SB_EEENS5_IJSB_NSA_ILi0EEESX_EEEEENS5_IJNS4_10UnderscoreES10_S10_EEEEENS4_23SM90_TMA_LOAD_MULTICASTENS4_14ComposedLayoutINS4_7SwizzleILi3ELi4ELi3EEENS4_18smem_ptr_flag_bitsILi8EEENSU_INS5_IJSC_SI_EEENS5_IJSI_SB_EEEEEEEvNS4_8identityENS4_13SM90_TMA_LOADES1C_vS1D_EENS_8epilogue10collective6detail29Sm90TmaWarpSpecializedAdapterINS1H_15DefaultEpilogueISK_SL_SL_NS1G_6thread17LinearCombinationISK_Li1EffLNS1L_9ScaleType4KindE0ELNS_15FloatRoundStyleE2ESK_EENS1_15EpilogueDefaultEEEEEvvEEEEvNT_6ParamsE --------------------------
	.section	.nv.shared._ZN7cutlass13device_kernelINS_4gemm6kernel13GemmUniversalIN4cute5tupleIJiiiiEEENS1_10collective13CollectiveMmaINS1_37MainloopSm90TmaGmmaWarpSpecializedFP8ILi5ENS5_IJNS4_1CILi1EEENSA_ILi8EEESB_EEENS1_35KernelTmaWarpSpecializedCooperativeEEENS5_IJNSA_ILi256EEENSA_ILi64EEENSA_ILi128EEEEEENS_12float_e5m2_tENS5_IJlSB_lEEESK_SL_NS4_8TiledMMAINS4_8MMA_AtomIJNS4_4SM904GMMA30MMA_64x64x32_F32E5M2E5M2_SS_TNILNSP_7ScaleInE1ELSR_1EEEEEENS4_6LayoutINS5_IJNSA_ILi2EEESB_SB_EEENS5_IJSB_NSA_ILi0EEESX_EEEEENS5_IJNS4_10UnderscoreES10_S10_EEEEENS4_23SM90_TMA_LOAD_MULTICASTENS4_14ComposedLayoutINS4_7SwizzleILi3ELi4ELi3EEENS4_18smem_ptr_flag_bitsILi8EEENSU_INS5_IJSC_SI_EEENS5_IJSI_SB_EEEEEEEvNS4_8identityENS4_13SM90_TMA_LOADES1C_vS1D_EENS_8epilogue10collective6detail29Sm90TmaWarpSpecializedAdapterINS1H_15DefaultEpilogueISK_SL_SL_NS1G_6thread17LinearCombinationISK_Li1EffLNS1L_9ScaleType4KindE0ELNS_15FloatRoundStyleE2ESK_EENS1_15EpilogueDefaultEEEEEvvEEEEvNT_6ParamsE,"aw",@nobits
	.sectionflags	@""
	.align	16
	.zero		1024


//--------------------- .nv.shared.reserved.0     --------------------------
	.section	.nv.shared.reserved.0,"aw",@nobits
	.weak		__nv_reservedSMEM_offset_0_alias
	.size		__nv_reservedSMEM_offset_0_alias, 0, 0
	.other		__nv_reservedSMEM_offset_0_alias,@"STO_CUDA_RESERVED_SHARED STV_DEFAULT"
__nv_reservedSMEM_offset_0_alias:
	.zero		0


//--------------------- .nv.global                --------------------------
	.section	.nv.global,"aw",@nobits
.nv.global:
	.type		_ZN40_INTERNAL_d2e020f6_4_k_cu_8278ad1e_182114cute1_E,@object
	.size		_ZN40_INTERNAL_d2e020f6_4_k_cu_8278ad1e_182114cute1_E,(_ZN40_INTERNAL_d2e020f6_4_k_cu_8278ad1e_182114cuda3std3__45__cpo6cbeginE - _ZN40_INTERNAL_d2e020f6_4_k_cu_8278ad1e_182114cute1_E)
_ZN40_INTERNAL_d2e020f6_4_k_cu_8278ad1e_182114cute1_E:
	.zero		1
	.type		_ZN40_INTERNAL_d2e020f6_4_k_cu_8278ad1e_182114cuda3std3__45__cpo6cbeginE,@object
	.size		_ZN40_INTERNAL_d2e020f6_4_k_cu_8278ad1e_182114cuda3std3__45__cpo6cbeginE,(_ZN40_INTERNAL_d2e020f6_4_k_cu_8278ad1e_182114cuda3std3__48in_placeE - _ZN40_INTERNAL_d2e020f6_4_k_cu_8278ad1e_182114cuda3std3__45__cpo6cbeginE)
_ZN40_INTERNAL_d2e020f6_4_k_cu_8278ad1e_182114cuda3std3__45__cpo6cbeginE:
	.zero		1
	.type		_ZN40_INTERNAL_d2e020f6_4_k_cu_8278ad1e_182114cuda3std3__48in_placeE,@object
	.size		_ZN40_INTERNAL_d2e020f6_4_k_cu_8278ad1e_182114cuda3std3__48in_placeE,(_ZN40_INTERNAL_d2e020f6_4_k_cu_8278ad1e_182114cuda3std6ranges3__45__cpo9iter_moveE - _ZN40_INTERNAL_d2e020f6_4_k_cu_8278ad1e_182114cuda3std3__48in_placeE)
_ZN40_INTERNAL_d2e020f6_4_k_cu_8278ad1e_182114cuda3std3__48in_placeE:
	.zero		1
	.type		_ZN40_INTERNAL_d2e020f6_4_k_cu_8278ad1e_182114cuda3std6ranges3__45__cpo9iter_moveE,@object
	.size		_ZN40_INTERNAL_d2e020f6_4_k_cu_8278ad1e_182114cuda3std6ranges3__45__cpo9iter_moveE,(_ZN40_INTERNAL_d2e020f6_4_k_cu_8278ad1e_182114cuda3std3__45__cpo5beginE - _ZN40_INTERNAL_d2e020f6_4_k_cu_8278ad1e_182114cuda3std6ranges3__45__cpo9iter_moveE)
_ZN40_INTERNAL_d2e020f6_4_k_cu_8278ad1e_182114cuda3std6ranges3__45__cpo9iter_moveE:
	.zero		1
	.type		_ZN40_INTERNAL_d2e020f6_4_k_cu_8278ad1e_182114cuda3std3__45__cpo5beginE,@object
	.size		_ZN40_INTERNAL_d2e020f6_4_k_cu_8278ad1e_182114cuda3std3__45__cpo5beginE,(_ZN40_INTERNAL_d2e020f6_4_k_cu_8278ad1e_182114cuda3std3__442_GLOBAL__N__d2e020f6_4_k_cu_8278ad1e_182116ignoreE - _ZN40_INTERNAL_d2e020f6_4_k_cu_8278ad1e_182114cuda3std3__45__cpo5beginE)
_ZN40_INTERNAL_d2e020f6_4_k_cu_8278ad1e_182114cuda3std3__45__cpo5beginE:
	.zero		1
	.type		_ZN40_INTERNAL_d2e020f6_4_k_cu_8278ad1e_182114cuda3std3__442_GLOBAL__N__d2e020f6_4_k_cu_8278ad1e_182116ignoreE,@object
	.size		_ZN40_INTERNAL_d2e020f6_4_k_cu_8278ad1e_182114cuda3std3__442_GLOBAL__N__d2e020f6_4_k_cu_8278ad1e_182116ignoreE,(_ZN40_INTERNAL_d2e020f6_4_k_cu_8278ad1e_182114cute7productE - _ZN40_INTERNAL_d2e020f6_4_k_cu_8278ad1e_182114cuda3std3__442_GLOBAL__N__d2e020f6_4_k_cu_8278ad1e_182116ignoreE)
_ZN40_INTERNAL_d2e020f6_4_k_cu_8278ad1e_182114cuda3std3__442_GLOBAL__N__d2e020f6_4_k_cu_8278ad1e_182116ignoreE:
	.zero		1
	.type		_ZN40_INTERNAL_d2e020f6_4_k_cu_8278ad1e_182114cute7productE,@object
	.size		_ZN40_INTERNAL_d2e020f6_4_k_cu_8278ad1e_182114cute7productE,(_ZN40_INTERNAL_d2e020f6_4_k_cu_8278ad1e_182114cuda3std3__45__cpo3endE - _ZN40_INTERNAL_d2e020f6_4_k_cu_8278ad1e_182114cute7productE)
_ZN40_INTERNAL_d2e020f6_4_k_cu_8278ad1e_182114cute7productE:
	.zero		1
	.type		_ZN40_INTERNAL_d2e020f6_4_k_cu_8278ad1e_182114cuda3std3__45__cpo3endE,@object
	.size		_ZN40_INTERNAL_d2e020f6_4_k_cu_8278ad1e_182114cuda3std3__45__cpo3endE,(_ZN40_INTERNAL_d2e020f6_4_k_cu_8278ad1e_182114cuda3std3__419piecewise_constructE - _ZN40_INTERNAL_d2e020f6_4_k_cu_8278ad1e_182114cuda3std3__45__cpo3endE)
_ZN40_INTERNAL_d2e020f6_4_k_cu_8278ad1e_182114cuda3std3__45__cpo3endE:
	.zero		1
	.type		_ZN40_INTERNAL_d2e020f6_4_k_cu_8278ad1e_182114cuda3std3__419piecewise_constructE,@object
	.size		_ZN40_INTERNAL_d2e020f6_4_k_cu_8278ad1e_182114cuda3std3__419piecewise_constructE,(_ZN40_INTERNAL_d2e020f6_4_k_cu_8278ad1e_182114cuda3std3__45__cpo4cendE - _ZN40_INTERNAL_d2e020f6_4_k_cu_8278ad1e_182114cuda3std3__419piecewise_constructE)
_ZN40_INTERNAL_d2e020f6_4_k_cu_8278ad1e_182114cuda3std3__419piecewise_constructE:
	.zero		1
	.type		_ZN40_INTERNAL_d2e020f6_4_k_cu_8278ad1e_182114cuda3std3__45__cpo4cendE,@object
	.size		_ZN40_INTERNAL_d2e020f6_4_k_cu_8278ad1e_182114cuda3std3__45__cpo4cendE,(_ZN40_INTERNAL_d2e020f6_4_k_cu_8278ad1e_182114cuda3std6ranges3__45__cpo4swapE - _ZN40_INTERNAL_d2e020f6_4_k_cu_8278ad1e_182114cuda3std3__45__cpo4cendE)
_ZN40_INTERNAL_d2e020f6_4_k_cu_8278ad1e_182114cuda3std3__45__cpo4cendE:
	.zero		1
	.type		_ZN40_INTERNAL_d2e020f6_4_k_cu_8278ad1e_182114cuda3std6ranges3__45__cpo4swapE,@object
	.size		_ZN40_INTERNAL_d2e020f6_4_k_cu_8278ad1e_182114cuda3std6ranges3__45__cpo4swapE,(.L_7 - _ZN40_INTERNAL_d2e020f6_4_k_cu_8278ad1e_182114cuda3std6ranges3__45__cpo4swapE)
_ZN40_INTERNAL_d2e020f6_4_k_cu_8278ad1e_182114cuda3std6ranges3__45__cpo4swapE:
	.zero		1
.L_7:


//--------------------- .nv.constant0._ZN7cutlass13device_kernelINS_4gemm6kernel13GemmUniversalIN4cute5tupleIJiiiiEEENS1_10collective13CollectiveMmaINS1_37MainloopSm90TmaGmmaWarpSpecializedFP8ILi5ENS5_IJNS4_1CILi1EEENSA_ILi8EEESB_EEENS1_35KernelTmaWarpSpecializedCooperativeEEENS5_IJNSA_ILi256EEENSA_ILi64EEENSA_ILi128EEEEEENS_12float_e5m2_tENS5_IJlSB_lEEESK_SL_NS4_8TiledMMAINS4_8MMA_AtomIJNS4_4SM904GMMA30MMA_64x64x32_F32E5M2E5M2_SS_TNILNSP_7ScaleInE1ELSR_1EEEEEENS4_6LayoutINS5_IJNSA_ILi2EEESB_SB_EEENS5_IJSB_NSA_ILi0EEESX_EEEEENS5_IJNS4_10UnderscoreES10_S10_EEEEENS4_23SM90_TMA_LOAD_MULTICASTENS4_14ComposedLayoutINS4_7SwizzleILi3ELi4ELi3EEENS4_18smem_ptr_flag_bitsILi8EEENSU_INS5_IJSC_SI_EEENS5_IJSI_SB_EEEEEEEvNS4_8identityENS4_13SM90_TMA_LOADES1C_vS1D_EENS_8epilogue10collective6detail29Sm90TmaWarpSpecializedAdapterINS1H_15DefaultEpilogueISK_SL_SL_NS1G_6thread17LinearCombinationISK_Li1EffLNS1L_9ScaleType4KindE0ELNS_15FloatRoundStyleE2ESK_EENS1_15EpilogueDefaultEEEEEvvEEEEvNT_6ParamsE --------------------------
	.section	.nv.constant0._ZN7cutlass13device_kernelINS_4gemm6kernel13GemmUniversalIN4cute5tupleIJiiiiEEENS1_10collective13CollectiveMmaINS1_37MainloopSm90TmaGmmaWarpSpecializedFP8ILi5ENS5_IJNS4_1CILi1EEENSA_ILi8EEESB_EEENS1_35KernelTmaWarpSpecializedCooperativeEEENS5_IJNSA_ILi256EEENSA_ILi64EEENSA_ILi128EEEEEENS_12float_e5m2_tENS5_IJlSB_lEEESK_SL_NS4_8TiledMMAINS4_8MMA_AtomIJNS4_4SM904GMMA30MMA_64x64x32_F32E5M2E5M2_SS_TNILNSP_7ScaleInE1ELSR_1EEEEEENS4_6LayoutINS5_IJNSA_ILi2EEESB_SB_EEENS5_IJSB_NSA_ILi0EEESX_EEEEENS5_IJNS4_10UnderscoreES10_S10_EEEEENS4_23SM90_TMA_LOAD_MULTICASTENS4_14ComposedLayoutINS4_7SwizzleILi3ELi4ELi3EEENS4_18smem_ptr_flag_bitsILi8EEENSU_INS5_IJSC_SI_EEENS5_IJSI_SB_EEEEEEEvNS4_8identityENS4_13SM90_TMA_LOADES1C_vS1D_EENS_8epilogue10collective6detail29Sm90TmaWarpSpecializedAdapterINS1H_15DefaultEpilogueISK_SL_SL_NS1G_6thread17LinearCombinationISK_Li1EffLNS1L_9ScaleType4KindE0ELNS_15FloatRoundStyleE2ESK_EENS1_15EpilogueDefaultEEEEEvvEEEEvNT_6ParamsE,"a",@progbits
	.sectionflags	@""
	.align	4
.nv.constant0._ZN7cutlass13device_kernelINS_4gemm6kernel13GemmUniversalIN4cute5tupleIJiiiiEEENS1_10collective13CollectiveMmaINS1_37MainloopSm90TmaGmmaWarpSpecializedFP8ILi5ENS5_IJNS4_1CILi1EEENSA_ILi8EEESB_EEENS1_35KernelTmaWarpSpecializedCooperativeEEENS5_IJNSA_ILi256EEENSA_ILi64EEENSA_ILi128EEEEEENS_12float_e5m2_tENS5_IJlSB_lEEESK_SL_NS4_8TiledMMAINS4_8MMA_AtomIJNS4_4SM904GMMA30MMA_64x64x32_F32E5M2E5M2_SS_TNILNSP_7ScaleInE1ELSR_1EEEEEENS4_6LayoutINS5_IJNSA_ILi2EEESB_SB_EEENS5_IJSB_NSA_ILi0EEESX_EEEEENS5_IJNS4_10UnderscoreES10_S10_EEEEENS4_23SM90_TMA_LOAD_MULTICASTENS4_14ComposedLayoutINS4_7SwizzleILi3ELi4ELi3EEENS4_18smem_ptr_flag_bitsILi8EEENSU_INS5_IJSC_SI_EEENS5_IJSI_SB_EEEEEEEvNS4_8identityENS4_13SM90_TMA_LOADES1C_vS1D_EENS_8epilogue10collective6detail29Sm90TmaWarpSpecializedAdapterINS1H_15DefaultEpilogueISK_SL_SL_NS1G_6thread17LinearCombinationISK_Li1EffLNS1L_9ScaleType4KindE0ELNS_15FloatRoundStyleE2ESK_EENS1_15EpilogueDefaultEEEEEvvEEEEvNT_6ParamsE:
	.zero		1664


//--------------------- SYMBOLS --------------------------

	.type		.nv.reservedSmem.offset0,@object
	.size		.nv.reservedSmem.offset0,0x4
